// auto-generated by cutlass_sweep.gemm — config: {"arch": "sm_90", "cluster_m": 4, "cluster_n": 2, "dtype": "bf16", "dtype_b": "bf16", "layout": "nt", "stages": 0, "tile_k": 128, "tile_m": 128, "tile_n": 256}
#include "cutlass/cutlass.h"
#include "cutlass/gemm/collective/collective_builder.hpp"
#include "cutlass/gemm/device/gemm_universal_adapter.h"
#include "cutlass/gemm/kernel/gemm_universal.hpp"
#include "cutlass/epilogue/collective/collective_builder.hpp"

using ElemA = cutlass::bfloat16_t;
using ElemB = cutlass::bfloat16_t;
using ElemCD = cutlass::bfloat16_t;
using Acc  = float;
using TileShape    = cute::Shape<cute::_128, cute::_256, cute::_128>;
using ClusterShape = cute::Shape<cute::_4, cute::_2, cute::_1>;

using CollectiveEpilogue = typename cutlass::epilogue::collective::CollectiveBuilder<
    cutlass::arch::Sm90, cutlass::arch::OpClassTensorOp,
    TileShape, ClusterShape,
    cutlass::epilogue::collective::EpilogueTileAuto,
    Acc, Acc,
    ElemCD, cutlass::layout::RowMajor, 128 / cutlass::sizeof_bits<ElemCD>::value,
    ElemCD, cutlass::layout::RowMajor, 128 / cutlass::sizeof_bits<ElemCD>::value,
    cutlass::epilogue::collective::EpilogueScheduleAuto
  >::CollectiveOp;

using CollectiveMainloop = typename cutlass::gemm::collective::CollectiveBuilder<
    cutlass::arch::Sm90, cutlass::arch::OpClassTensorOp,
    ElemA, cutlass::layout::RowMajor, 128 / cutlass::sizeof_bits<ElemA>::value,
    ElemB, cutlass::layout::ColumnMajor, 128 / cutlass::sizeof_bits<ElemB>::value,
    Acc,
    TileShape, ClusterShape,
    cutlass::gemm::collective::StageCountAutoCarveout<static_cast<int>(sizeof(typename CollectiveEpilogue::SharedStorage))>,
    cutlass::gemm::collective::KernelScheduleAuto
  >::CollectiveOp;

using GemmKernel = cutlass::gemm::kernel::GemmUniversal<
    cute::Shape<int,int,int,int>,
    CollectiveMainloop,
    CollectiveEpilogue
>;
using Gemm = cutlass::gemm::device::GemmUniversalAdapter<GemmKernel>;

// Force the device kernel symbol into the cubin without needing a host main.
auto* _anchor = &cutlass::device_kernel<GemmKernel>;


// ===== COMPILED SASS (sm_90a) =====

	.target	sm_90a

	.elftype	@"ET_EXEC"


//--------------------- .note.nv.tkinfo           --------------------------
	.section	.note.nv.tkinfo,"",@"SHT_NOTE"
	.sectionflags	@"SHF_NOTE_NV_TKINFO"
	.tkinfo
        /*0018*/ 	.word	0x00000002
        /*0030*/ 	.string	""
        /*0030*/ 	.string	"ptxas"
        /*0030*/ 	.string	"Cuda compilation tools, release 13.0, V13.0.88"
        /*0030*/ 	.string	"Build cuda_13.0.r13.0/compiler.36424714_0"
        /*0030*/ 	.string	"-arch sm_90a -m 64 "



//--------------------- .note.nv.cuinfo           --------------------------
	.section	.note.nv.cuinfo,"",@"SHT_NOTE"
	.sectionflags	@"SHF_NOTE_NV_CUINFO"
        /*0018*/ 	.short	0x0002
        /*001a*/ 	.short	0x005a
        /*001c*/ 	.short	0x0082
	.zero		2


//--------------------- .nv.info                  --------------------------
	.section	.nv.info,"",@"SHT_CUDA_INFO"
	.align	4


	//----- nvinfo : EIATTR_REGCOUNT
	.align		4
        /*0000*/ 	.byte	0x04, 0x2f
        /*0002*/ 	.short	(.L_15 - .L_14)
	.align		4
.L_14:
        /*0004*/ 	.word	index@(_ZN7cutlass13device_kernelINS_4gemm6kernel13GemmUniversalIN4cute5tupleIJiiiiEEENS1_10collective13CollectiveMmaINS1_34MainloopSm90TmaGmmaWarpSpecializedILi2ENS5_IJNS4_1CILi4EEENSA_ILi2EEENSA_ILi1EEEEEENS1_35KernelTmaWarpSpecializedCooperativeEEENS5_IJNSA_ILi128EEENSA_ILi256EEESH_EEENS_10bfloat16_tENS5_IJlSD_lEEESK_SL_NS4_8TiledMMAINS4_8MMA_AtomIJNS4_4SM904GMMA28MMA_64x256x16_F32BF16BF16_SSILNSP_5MajorE0ELSR_0ELNSP_7ScaleInE1ELSS_1EEEEEENS4_6LayoutINS5_IJSC_SD_SD_EEENS5_IJSD_NSA_ILi0EEESX_EEEEENS5_IJNS4_10UnderscoreES10_S10_EEEEENS4_23SM90_TMA_LOAD_MULTICASTENS4_14ComposedLayoutINS4_7SwizzleILi3ELi4ELi3EEENS4_18smem_ptr_flag_bitsILi16EEENSV_INS5_IJNSA_ILi8EEENSA_ILi64EEEEEENS5_IJS1A_SD_EEEEEEEvNS4_8identityES13_S1E_vS1F_EENS_8epilogue10collective6detail29Sm90TmaWarpSpecializedAdapterINS1I_15DefaultEpilogueISK_SL_SL_NS1H_6thread17LinearCombinationISK_Li1EffLNS1M_9ScaleType4KindE0ELNS_15FloatRoundStyleE2ESK_EENS1_15EpilogueDefaultEEEEEvvEEEEvNT_6ParamsE)
        /*0008*/ 	.word	0x000000a8


	//----- nvinfo : EIATTR_FRAME_SIZE
	.align		4
.L_15:
        /*000c*/ 	.byte	0x04, 0x11
        /*000e*/ 	.short	(.L_17 - .L_16)
	.align		4
.L_16:
        /*0010*/ 	.word	index@(_ZN7cutlass13device_kernelINS_4gemm6kernel13GemmUniversalIN4cute5tupleIJiiiiEEENS1_10collective13CollectiveMmaINS1_34MainloopSm90TmaGmmaWarpSpecializedILi2ENS5_IJNS4_1CILi4EEENSA_ILi2EEENSA_ILi1EEEEEENS1_35KernelTmaWarpSpecializedCooperativeEEENS5_IJNSA_ILi128EEENSA_ILi256EEESH_EEENS_10bfloat16_tENS5_IJlSD_lEEESK_SL_NS4_8TiledMMAINS4_8MMA_AtomIJNS4_4SM904GMMA28MMA_64x256x16_F32BF16BF16_SSILNSP_5MajorE0ELSR_0ELNSP_7ScaleInE1ELSS_1EEEEEENS4_6LayoutINS5_IJSC_SD_SD_EEENS5_IJSD_NSA_ILi0EEESX_EEEEENS5_IJNS4_10UnderscoreES10_S10_EEEEENS4_23SM90_TMA_LOAD_MULTICASTENS4_14ComposedLayoutINS4_7SwizzleILi3ELi4ELi3EEENS4_18smem_ptr_flag_bitsILi16EEENSV_INS5_IJNSA_ILi8EEENSA_ILi64EEEEEENS5_IJS1A_SD_EEEEEEEvNS4_8identityES13_S1E_vS1F_EENS_8epilogue10collective6detail29Sm90TmaWarpSpecializedAdapterINS1I_15DefaultEpilogueISK_SL_SL_NS1H_6thread17LinearCombinationISK_Li1EffLNS1M_9ScaleType4KindE0ELNS_15FloatRoundStyleE2ESK_EENS1_15EpilogueDefaultEEEEEvvEEEEvNT_6ParamsE)
        /*0014*/ 	.word	0x00000000


	//----- nvinfo : EIATTR_MIN_STACK_SIZE
	.align		4
.L_17:
        /*0018*/ 	.byte	0x04, 0x12
        /*001a*/ 	.short	(.L_19 - .L_18)
	.align		4
.L_18:
        /*001c*/ 	.word	index@(_ZN7cutlass13device_kernelINS_4gemm6kernel13GemmUniversalIN4cute5tupleIJiiiiEEENS1_10collective13CollectiveMmaINS1_34MainloopSm90TmaGmmaWarpSpecializedILi2ENS5_IJNS4_1CILi4EEENSA_ILi2EEENSA_ILi1EEEEEENS1_35KernelTmaWarpSpecializedCooperativeEEENS5_IJNSA_ILi128EEENSA_ILi256EEESH_EEENS_10bfloat16_tENS5_IJlSD_lEEESK_SL_NS4_8TiledMMAINS4_8MMA_AtomIJNS4_4SM904GMMA28MMA_64x256x16_F32BF16BF16_SSILNSP_5MajorE0ELSR_0ELNSP_7ScaleInE1ELSS_1EEEEEENS4_6LayoutINS5_IJSC_SD_SD_EEENS5_IJSD_NSA_ILi0EEESX_EEEEENS5_IJNS4_10UnderscoreES10_S10_EEEEENS4_23SM90_TMA_LOAD_MULTICASTENS4_14ComposedLayoutINS4_7SwizzleILi3ELi4ELi3EEENS4_18smem_ptr_flag_bitsILi16EEENSV_INS5_IJNSA_ILi8EEENSA_ILi64EEEEEENS5_IJS1A_SD_EEEEEEEvNS4_8identityES13_S1E_vS1F_EENS_8epilogue10collective6detail29Sm90TmaWarpSpecializedAdapterINS1I_15DefaultEpilogueISK_SL_SL_NS1H_6thread17LinearCombinationISK_Li1EffLNS1M_9ScaleType4KindE0ELNS_15FloatRoundStyleE2ESK_EENS1_15EpilogueDefaultEEEEEvvEEEEvNT_6ParamsE)
        /*0020*/ 	.word	0x00000000
.L_19:


//--------------------- .nv.compat                --------------------------
	.section	.nv.compat,"",@"SHT_CUDA_COMPAT_INFO"
	.align	4
        /*0000*/ 	.byte	0x02, 0x09, 0x01, 0x00, 0x02, 0x02, 0x04, 0x00, 0x02, 0x05, 0x05, 0x00, 0x03, 0x07, 0x01, 0x01
        /*0010*/ 	.byte	0x02, 0x03, 0x01, 0x00, 0x02, 0x06, 0x01, 0x00, 0x04, 0x0b, 0x08, 0x00, 0x00, 0x00, 0x00, 0x00
        /*0020*/ 	.byte	0x00, 0x00, 0x00, 0x00


//--------------------- .nv.info._ZN7cutlass13device_kernelINS_4gemm6kernel13GemmUniversalIN4cute5tupleIJiiiiEEENS1_10collective13CollectiveMmaINS1_34MainloopSm90TmaGmmaWarpSpecializedILi2ENS5_IJNS4_1CILi4EEENSA_ILi2EEENSA_ILi1EEEEEENS1_35KernelTmaWarpSpecializedCooperativeEEENS5_IJNSA_ILi128EEENSA_ILi256EEESH_EEENS_10bfloat16_tENS5_IJlSD_lEEESK_SL_NS4_8TiledMMAINS4_8MMA_AtomIJNS4_4SM904GMMA28MMA_64x256x16_F32BF16BF16_SSILNSP_5MajorE0ELSR_0ELNSP_7ScaleInE1ELSS_1EEEEEENS4_6LayoutINS5_IJSC_SD_SD_EEENS5_IJSD_NSA_ILi0EEESX_EEEEENS5_IJNS4_10UnderscoreES10_S10_EEEEENS4_23SM90_TMA_LOAD_MULTICASTENS4_14ComposedLayoutINS4_7SwizzleILi3ELi4ELi3EEENS4_18smem_ptr_flag_bitsILi16EEENSV_INS5_IJNSA_ILi8EEENSA_ILi64EEEEEENS5_IJS1A_SD_EEEEEEEvNS4_8identityES13_S1E_vS1F_EENS_8epilogue10collective6detail29Sm90TmaWarpSpecializedAdapterINS1I_15DefaultEpilogueISK_SL_SL_NS1H_6thread17LinearCombinationISK_Li1EffLNS1M_9ScaleType4KindE0ELNS_15FloatRoundStyleE2ESK_EENS1_15EpilogueDefaultEEEEEvvEEEEvNT_6ParamsE --------------------------
	.section	.nv.info._ZN7cutlass13device_kernelINS_4gemm6kernel13GemmUniversalIN4cute5tupleIJiiiiEEENS1_10collective13CollectiveMmaINS1_34MainloopSm90TmaGmmaWarpSpecializedILi2ENS5_IJNS4_1CILi4EEENSA_ILi2EEENSA_ILi1EEEEEENS1_35KernelTmaWarpSpecializedCooperativeEEENS5_IJNSA_ILi128EEENSA_ILi256EEESH_EEENS_10bfloat16_tENS5_IJlSD_lEEESK_SL_NS4_8TiledMMAINS4_8MMA_AtomIJNS4_4SM904GMMA28MMA_64x256x16_F32BF16BF16_SSILNSP_5MajorE0ELSR_0ELNSP_7ScaleInE1ELSS_1EEEEEENS4_6LayoutINS5_IJSC_SD_SD_EEENS5_IJSD_NSA_ILi0EEESX_EEEEENS5_IJNS4_10UnderscoreES10_S10_EEEEENS4_23SM90_TMA_LOAD_MULTICASTENS4_14ComposedLayoutINS4_7SwizzleILi3ELi4ELi3EEENS4_18smem_ptr_flag_bitsILi16EEENSV_INS5_IJNSA_ILi8EEENSA_ILi64EEEEEENS5_IJS1A_SD_EEEEEEEvNS4_8identityES13_S1E_vS1F_EENS_8epilogue10collective6detail29Sm90TmaWarpSpecializedAdapterINS1I_15DefaultEpilogueISK_SL_SL_NS1H_6thread17LinearCombinationISK_Li1EffLNS1M_9ScaleType4KindE0ELNS_15FloatRoundStyleE2ESK_EENS1_15EpilogueDefaultEEEEEvvEEEEvNT_6ParamsE,"",@"SHT_CUDA_INFO"
	.sectionflags	@""
	.align	4


	//----- nvinfo : EIATTR_CUDA_API_VERSION
	.align		4
        /*0000*/ 	.byte	0x04, 0x37
        /*0002*/ 	.short	(.L_21 - .L_20)
.L_20:
        /*0004*/ 	.word	0x00000082


	//----- nvinfo : EIATTR_KPARAM_INFO
	.align		4
.L_21:
        /*0008*/ 	.byte	0x04, 0x17
        /*000a*/ 	.short	(.L_23 - .L_22)
.L_22:
        /*000c*/ 	.word	0x00000000
        /*0010*/ 	.short	0x0000
        /*0012*/ 	.short	0x0070
        /*0014*/ 	.byte	0x00, 0xf0, 0x01, 0x10


	//----- nvinfo : EIATTR_SPARSE_MMA_MASK
	.align		4
.L_23:
        /*0018*/ 	.byte	0x03, 0x50
        /*001a*/ 	.short	0x0000


	//----- nvinfo : EIATTR_MAXREG_COUNT
	.align		4
        /*001c*/ 	.byte	0x03, 0x1b
        /*001e*/ 	.short	0x00a8


	//----- nvinfo : EIATTR_NUM_BARRIERS
	.align		4
        /*0020*/ 	.byte	0x02, 0x4c
        /*0022*/ 	.byte	0x01
	.zero		1


	//----- nvinfo : EIATTR_EXTERNS
	.align		4
        /*0024*/ 	.byte	0x04, 0x0f
        /*0026*/ 	.short	(.L_25 - .L_24)


	//   ....[0]....
	.align		4
.L_24:
        /*0028*/ 	.word	index@(__assertfail)


	//----- nvinfo : EIATTR_MERCURY_ISA_VERSION
	.align		4
.L_25:
        /*002c*/ 	.byte	0x03, 0x5f
        /*002e*/ 	.short	0x0101


	//----- nvinfo : EIATTR_INT_WARP_WIDE_INSTR_OFFSETS
	.align		4
        /*0030*/ 	.byte	0x04, 0x31
        /*0032*/ 	.short	(.L_27 - .L_26)


	//   ....[0]....
.L_26:
        /*0034*/ 	.word	0x00000440


	//   ....[1]....
        /*0038*/ 	.word	0x00000470


	//   ....[2]....
        /*003c*/ 	.word	0x00000620


	//   ....[3]....
        /*0040*/ 	.word	0x00002110


	//----- nvinfo : EIATTR_COOP_GROUP_MASK_REGIDS
	.align		4
.L_27:
        /*0044*/ 	.byte	0x04, 0x29
        /*0046*/ 	.short	(.L_29 - .L_28)


	//   ....[0]....
.L_28:
        /*0048*/ 	.word	0xffffffff


	//   ....[1]....
        /*004c*/ 	.word	0xffffffff


	//   ....[2]....
        /*0050*/ 	.word	0xffffffff


	//   ....[3]....
        /*0054*/ 	.word	0xffffffff


	//   ....[4]....
        /*0058*/ 	.word	0xffffffff


	//   ....[5]....
        /*005c*/ 	.word	0xffffffff


	//----- nvinfo : EIATTR_COOP_GROUP_INSTR_OFFSETS
	.align		4
.L_29:
        /*0060*/ 	.byte	0x04, 0x28
        /*0062*/ 	.short	(.L_31 - .L_30)


	//   ....[0]....
.L_30:
        /*0064*/ 	.word	0x00000060


	//   ....[1]....
        /*0068*/ 	.word	0x00000070


	//   ....[2]....
        /*006c*/ 	.word	0x00000130


	//   ....[3]....
        /*0070*/ 	.word	0x00000290


	//   ....[4]....
        /*0074*/ 	.word	0x000007d0


	//   ....[5]....
        /*0078*/ 	.word	0x00001220


	//----- nvinfo : EIATTR_REG_RECONFIG
	.align		4
.L_31:
        /*007c*/ 	.byte	0x01, 0x54
	.zero		2


	//----- nvinfo : EIATTR_SYSCALL_OFFSETS
	.align		4
        /*0080*/ 	.byte	0x04, 0x46
        /*0082*/ 	.short	(.L_33 - .L_32)


	//   ....[0]....
.L_32:
        /*0084*/ 	.word	0x000013e0


	//----- nvinfo : EIATTR_MBARRIER_INSTR_OFFSETS
	.align		4
.L_33:
        /*0088*/ 	.byte	0x04, 0x39
        /*008a*/ 	.short	(.L_35 - .L_34)


	//   ....[0]....
.L_34:
        /*008c*/ 	.word	0x00000230
        /*0090*/ 	.word	0x000000ff
        /*0094*/ 	.word	0x00000000
        /*0098*/ 	.short	0x0100
        /*009a*/ 	.byte	0x08
	.zero		1


	//   ....[1]....
        /*009c*/ 	.word	0x00000240
        /*00a0*/ 	.word	0x000000ff
        /*00a4*/ 	.word	0x00000010
        /*00a8*/ 	.short	0x0100
        /*00aa*/ 	.byte	0x08
	.zero		1


	//   ....[2]....
        /*00ac*/ 	.word	0x00000250
        /*00b0*/ 	.word	0x000000ff
        /*00b4*/ 	.word	0x00000008
        /*00b8*/ 	.short	0x0100
        /*00ba*/ 	.byte	0x08
	.zero		1


	//   ....[3]....
        /*00bc*/ 	.word	0x00000260
        /*00c0*/ 	.word	0x000000ff
        /*00c4*/ 	.word	0x00000018
        /*00c8*/ 	.short	0x0100
        /*00ca*/ 	.byte	0x08
	.zero		1


	//   ....[4]....
        /*00cc*/ 	.word	0x000006b0
        /*00d0*/ 	.word	0x000000ff
        /*00d4*/ 	.word	0x00000030
        /*00d8*/ 	.short	0x0100
        /*00da*/ 	.byte	0x06
	.zero		1


	//   ....[5]....
        /*00dc*/ 	.word	0x00000750
        /*00e0*/ 	.word	0x000000ff
        /*00e4*/ 	.word	0x00000038
        /*00e8*/ 	.short	0x0100
        /*00ea*/ 	.byte	0x06
	.zero		1


	//   ....[6]....
        /*00ec*/ 	.word	0x000014a0
        /*00f0*/ 	.word	0x00000003
        /*00f4*/ 	.word	0x00000000
        /*00f8*/ 	.short	0x010a
        /*00fa*/ 	.byte	0x3f
	.zero		1


	//   ....[7]....
        /*00fc*/ 	.word	0x000014e0
        /*0100*/ 	.word	0x00000003
        /*0104*/ 	.word	0x00000000
        /*0108*/ 	.short	0x010a
        /*010a*/ 	.byte	0x3f
	.zero		1


	//   ....[8]....
        /*010c*/ 	.word	0x00001ae0
        /*0110*/ 	.word	0x00000005
        /*0114*/ 	.word	0x00000000
        /*0118*/ 	.short	0x010a
        /*011a*/ 	.byte	0x3f
	.zero		1


	//   ....[9]....
        /*011c*/ 	.word	0x00001b20
        /*0120*/ 	.word	0x00000005
        /*0124*/ 	.word	0x00000000
        /*0128*/ 	.short	0x010a
        /*012a*/ 	.byte	0x3f
	.zero		1


	//   ....[10]....
        /*012c*/ 	.word	0x00001fb0
        /*0130*/ 	.word	0x00000005
        /*0134*/ 	.word	0x00000000
        /*0138*/ 	.short	0x0101
        /*013a*/ 	.byte	0x3f
	.zero		1


	//   ....[11]....
        /*013c*/ 	.word	0x00002190
        /*0140*/ 	.word	0x00000003
        /*0144*/ 	.word	0x00000000
        /*0148*/ 	.short	0x0101
        /*014a*/ 	.byte	0x3f
	.zero		1


	//   ....[12]....
        /*014c*/ 	.word	0x0000b0c0
        /*0150*/ 	.word	0x00000014
        /*0154*/ 	.word	0x00000010
        /*0158*/ 	.short	0x010a
        /*015a*/ 	.byte	0x3f
	.zero		1


	//   ....[13]....
        /*015c*/ 	.word	0x0000b560
        /*0160*/ 	.word	0x00000004
        /*0164*/ 	.word	0x00000038
        /*0168*/ 	.short	0x0101
        /*016a*/ 	.byte	0x3f
	.zero		1


	//   ....[14]....
        /*016c*/ 	.word	0x0000bc70
        /*0170*/ 	.word	0x00000005
        /*0174*/ 	.word	0x00000000
        /*0178*/ 	.short	0x010a
        /*017a*/ 	.byte	0x3f
	.zero		1


	//   ....[15]....
        /*017c*/ 	.word	0x0000bcf0
        /*0180*/ 	.word	0x00000009
        /*0184*/ 	.word	0x00000000
        /*0188*/ 	.short	0x010a
        /*018a*/ 	.byte	0x3f
	.zero		1


	//   ....[16]....
        /*018c*/ 	.word	0x0000bd50
        /*0190*/ 	.word	0x00000003
        /*0194*/ 	.word	0x00000000
        /*0198*/ 	.short	0x010a
        /*019a*/ 	.byte	0x3f
	.zero		1


	//   ....[17]....
        /*019c*/ 	.word	0x0000bda0
        /*01a0*/ 	.word	0x00000005
        /*01a4*/ 	.word	0x00000000
        /*01a8*/ 	.short	0x010a
        /*01aa*/ 	.byte	0x3f
	.zero		1


	//   ....[18]....
        /*01ac*/ 	.word	0x0000be70
        /*01b0*/ 	.word	0x00000014
        /*01b4*/ 	.word	0x00000010
        /*01b8*/ 	.short	0x010a
        /*01ba*/ 	.byte	0x3f
	.zero		1


	//   ....[19]....
        /*01bc*/ 	.word	0x0000bf40
        /*01c0*/ 	.word	0x00000005
        /*01c4*/ 	.word	0x00000000
        /*01c8*/ 	.short	0x010a
        /*01ca*/ 	.byte	0x3f
	.zero		1


	//----- nvinfo : EIATTR_NUM_MBARRIERS
	.align		4
.L_35:
        /*01cc*/ 	.byte	0x03, 0x38
        /*01ce*/ 	.short	0x0006


	//----- nvinfo : EIATTR_EXIT_INSTR_OFFSETS
	.align		4
        /*01d0*/ 	.byte	0x04, 0x1c
        /*01d2*/ 	.short	(.L_37 - .L_36)


	//   ....[0]....
.L_36:
        /*01d4*/ 	.word	0x00000930


	//   ....[1]....
        /*01d8*/ 	.word	0x00001150


	//   ....[2]....
        /*01dc*/ 	.word	0x0000a6a0


	//   ....[3]....
        /*01e0*/ 	.word	0x0000ac00


	//   ....[4]....
        /*01e4*/ 	.word	0x0000bd40


	//----- nvinfo : EIATTR_MAX_THREADS
	.align		4
.L_37:
        /*01e8*/ 	.byte	0x04, 0x05
        /*01ea*/ 	.short	(.L_39 - .L_38)
.L_38:
        /*01ec*/ 	.word	0x00000180
        /*01f0*/ 	.word	0x00000001
        /*01f4*/ 	.word	0x00000001


	//----- nvinfo : EIATTR_CRS_STACK_SIZE
	.align		4
.L_39:
        /*01f8*/ 	.byte	0x04, 0x1e
        /*01fa*/ 	.short	(.L_41 - .L_40)
.L_40:
        /*01fc*/ 	.word	0x00000000


	//----- nvinfo : EIATTR_CBANK_PARAM_SIZE
	.align		4
.L_41:
        /*0200*/ 	.byte	0x03, 0x19
        /*0202*/ 	.short	0x0470


	//----- nvinfo : EIATTR_PARAM_CBANK
	.align		4
        /*0204*/ 	.byte	0x04, 0x0a
        /*0206*/ 	.short	(.L_43 - .L_42)
	.align		4
.L_42:
        /*0208*/ 	.word	index@(.nv.constant0._ZN7cutlass13device_kernelINS_4gemm6kernel13GemmUniversalIN4cute5tupleIJiiiiEEENS1_10collective13CollectiveMmaINS1_34MainloopSm90TmaGmmaWarpSpecializedILi2ENS5_IJNS4_1CILi4EEENSA_ILi2EEENSA_ILi1EEEEEENS1_35KernelTmaWarpSpecializedCooperativeEEENS5_IJNSA_ILi128EEENSA_ILi256EEESH_EEENS_10bfloat16_tENS5_IJlSD_lEEESK_SL_NS4_8TiledMMAINS4_8MMA_AtomIJNS4_4SM904GMMA28MMA_64x256x16_F32BF16BF16_SSILNSP_5MajorE0ELSR_0ELNSP_7ScaleInE1ELSS_1EEEEEENS4_6LayoutINS5_IJSC_SD_SD_EEENS5_IJSD_NSA_ILi0EEESX_EEEEENS5_IJNS4_10UnderscoreES10_S10_EEEEENS4_23SM90_TMA_LOAD_MULTICASTENS4_14ComposedLayoutINS4_7SwizzleILi3ELi4ELi3EEENS4_18smem_ptr_flag_bitsILi16EEENSV_INS5_IJNSA_ILi8EEENSA_ILi64EEEEEENS5_IJS1A_SD_EEEEEEEvNS4_8identityES13_S1E_vS1F_EENS_8epilogue10collective6detail29Sm90TmaWarpSpecializedAdapterINS1I_15DefaultEpilogueISK_SL_SL_NS1H_6thread17LinearCombinationISK_Li1EffLNS1M_9ScaleType4KindE0ELNS_15FloatRoundStyleE2ESK_EENS1_15EpilogueDefaultEEEEEvvEEEEvNT_6ParamsE)
        /*020c*/ 	.short	0x0210
        /*020e*/ 	.short	0x0470


	//----- nvinfo : EIATTR_SW_WAR
	.align		4
.L_43:
        /*0210*/ 	.byte	0x04, 0x36
        /*0212*/ 	.short	(.L_45 - .L_44)
.L_44:
        /*0214*/ 	.word	0x00000008
.L_45:


//--------------------- .nv.callgraph             --------------------------
	.section	.nv.callgraph,"",@"SHT_CUDA_CALLGRAPH"
	.align	4
	.sectionentsize	8
	.align		4
        /*0000*/ 	.word	0x00000000
	.align		4
        /*0004*/ 	.word	0xffffffff
	.align		4
        /*0008*/ 	.word	index@(_ZN7cutlass13device_kernelINS_4gemm6kernel13GemmUniversalIN4cute5tupleIJiiiiEEENS1_10collective13CollectiveMmaINS1_34MainloopSm90TmaGmmaWarpSpecializedILi2ENS5_IJNS4_1CILi4EEENSA_ILi2EEENSA_ILi1EEEEEENS1_35KernelTmaWarpSpecializedCooperativeEEENS5_IJNSA_ILi128EEENSA_ILi256EEESH_EEENS_10bfloat16_tENS5_IJlSD_lEEESK_SL_NS4_8TiledMMAINS4_8MMA_AtomIJNS4_4SM904GMMA28MMA_64x256x16_F32BF16BF16_SSILNSP_5MajorE0ELSR_0ELNSP_7ScaleInE1ELSS_1EEEEEENS4_6LayoutINS5_IJSC_SD_SD_EEENS5_IJSD_NSA_ILi0EEESX_EEEEENS5_IJNS4_10UnderscoreES10_S10_EEEEENS4_23SM90_TMA_LOAD_MULTICASTENS4_14ComposedLayoutINS4_7SwizzleILi3ELi4ELi3EEENS4_18smem_ptr_flag_bitsILi16EEENSV_INS5_IJNSA_ILi8EEENSA_ILi64EEEEEENS5_IJS1A_SD_EEEEEEEvNS4_8identityES13_S1E_vS1F_EENS_8epilogue10collective6detail29Sm90TmaWarpSpecializedAdapterINS1I_15DefaultEpilogueISK_SL_SL_NS1H_6thread17LinearCombinationISK_Li1EffLNS1M_9ScaleType4KindE0ELNS_15FloatRoundStyleE2ESK_EENS1_15EpilogueDefaultEEEEEvvEEEEvNT_6ParamsE)
	.align		4
        /*000c*/ 	.word	index@(__assertfail)
	.align		4
        /*0010*/ 	.word	0x00000000
	.align		4
        /*0014*/ 	.word	0xfffffffe
	.align		4
        /*0018*/ 	.word	0x00000000
	.align		4
        /*001c*/ 	.word	0xfffffffd
	.align		4
        /*0020*/ 	.word	0x00000000
	.align		4
        /*0024*/ 	.word	0xfffffffc


//--------------------- .nv.constant4             --------------------------
	.section	.nv.constant4,"a",@progbits
	.align	8
	.align		8
.nv.constant4:
        /*0000*/ 	.dword	__assertfail
	.align		8
        /*0008*/ 	.dword	__unnamed_1
	.align		8
        /*0010*/ 	.dword	_ZN40_INTERNAL_2d376b4a_4_k_cu_02fe9c4f_156764cuda3std3__45__cpo5beginE
	.align		8
        /*0018*/ 	.dword	_ZN40_INTERNAL_2d376b4a_4_k_cu_02fe9c4f_156764cuda3std3__45__cpo3endE
	.align		8
        /*0020*/ 	.dword	_ZN40_INTERNAL_2d376b4a_4_k_cu_02fe9c4f_156764cuda3std3__45__cpo6cbeginE
	.align		8
        /*0028*/ 	.dword	_ZN40_INTERNAL_2d376b4a_4_k_cu_02fe9c4f_156764cuda3std3__45__cpo4cendE
	.align		8
        /*0030*/ 	.dword	_ZN40_INTERNAL_2d376b4a_4_k_cu_02fe9c4f_156764cuda3std3__442_GLOBAL__N__2d376b4a_4_k_cu_02fe9c4f_156766ignoreE
	.align		8
        /*0038*/ 	.dword	_ZN40_INTERNAL_2d376b4a_4_k_cu_02fe9c4f_156764cuda3std3__419piecewise_constructE
	.align		8
        /*0040*/ 	.dword	_ZN40_INTERNAL_2d376b4a_4_k_cu_02fe9c4f_156764cuda3std3__48in_placeE
	.align		8
        /*0048*/ 	.dword	_ZN40_INTERNAL_2d376b4a_4_k_cu_02fe9c4f_156764cuda3std6ranges3__45__cpo4swapE
	.align		8
        /*0050*/ 	.dword	_ZN40_INTERNAL_2d376b4a_4_k_cu_02fe9c4f_156764cuda3std6ranges3__45__cpo9iter_moveE
	.align		8
        /*0058*/ 	.dword	_ZN40_INTERNAL_2d376b4a_4_k_cu_02fe9c4f_156764cute7productE
	.align		8
        /*0060*/ 	.dword	_ZN40_INTERNAL_2d376b4a_4_k_cu_02fe9c4f_156764cute1_E
	.align		8
        /*0068*/ 	.dword	$str$22
	.align		8
        /*0070*/ 	.dword	$str$23


//--------------------- .text._ZN7cutlass13device_kernelINS_4gemm6kernel13GemmUniversalIN4cute5tupleIJiiiiEEENS1_10collective13CollectiveMmaINS1_34MainloopSm90TmaGmmaWarpSpecializedILi2ENS5_IJNS4_1CILi4EEENSA_ILi2EEENSA_ILi1EEEEEENS1_35KernelTmaWarpSpecializedCooperativeEEENS5_IJNSA_ILi128EEENSA_ILi256EEESH_EEENS_10bfloat16_tENS5_IJlSD_lEEESK_SL_NS4_8TiledMMAINS4_8MMA_AtomIJNS4_4SM904GMMA28MMA_64x256x16_F32BF16BF16_SSILNSP_5MajorE0ELSR_0ELNSP_7ScaleInE1ELSS_1EEEEEENS4_6LayoutINS5_IJSC_SD_SD_EEENS5_IJSD_NSA_ILi0EEESX_EEEEENS5_IJNS4_10UnderscoreES10_S10_EEEEENS4_23SM90_TMA_LOAD_MULTICASTENS4_14ComposedLayoutINS4_7SwizzleILi3ELi4ELi3EEENS4_18smem_ptr_flag_bitsILi16EEENSV_INS5_IJNSA_ILi8EEENSA_ILi64EEEEEENS5_IJS1A_SD_EEEEEEEvNS4_8identityES13_S1E_vS1F_EENS_8epilogue10collective6detail29Sm90TmaWarpSpecializedAdapterINS1I_15DefaultEpilogueISK_SL_SL_NS1H_6thread17LinearCombinationISK_Li1EffLNS1M_9ScaleType4KindE0ELNS_15FloatRoundStyleE2ESK_EENS1_15EpilogueDefaultEEEEEvvEEEEvNT_6ParamsE --------------------------
	.section	.text._ZN7cutlass13device_kernelINS_4gemm6kernel13GemmUniversalIN4cute5tupleIJiiiiEEENS1_10collective13CollectiveMmaINS1_34MainloopSm90TmaGmmaWarpSpecializedILi2ENS5_IJNS4_1CILi4EEENSA_ILi2EEENSA_ILi1EEEEEENS1_35KernelTmaWarpSpecializedCooperativeEEENS5_IJNSA_ILi128EEENSA_ILi256EEESH_EEENS_10bfloat16_tENS5_IJlSD_lEEESK_SL_NS4_8TiledMMAINS4_8MMA_AtomIJNS4_4SM904GMMA28MMA_64x256x16_F32BF16BF16_SSILNSP_5MajorE0ELSR_0ELNSP_7ScaleInE1ELSS_1EEEEEENS4_6LayoutINS5_IJSC_SD_SD_EEENS5_IJSD_NSA_ILi0EEESX_EEEEENS5_IJNS4_10UnderscoreES10_S10_EEEEENS4_23SM90_TMA_LOAD_MULTICASTENS4_14ComposedLayoutINS4_7SwizzleILi3ELi4ELi3EEENS4_18smem_ptr_flag_bitsILi16EEENSV_INS5_IJNSA_ILi8EEENSA_ILi64EEEEEENS5_IJS1A_SD_EEEEEEEvNS4_8identityES13_S1E_vS1F_EENS_8epilogue10collective6detail29Sm90TmaWarpSpecializedAdapterINS1I_15DefaultEpilogueISK_SL_SL_NS1H_6thread17LinearCombinationISK_Li1EffLNS1M_9ScaleType4KindE0ELNS_15FloatRoundStyleE2ESK_EENS1_15EpilogueDefaultEEEEEvvEEEEvNT_6ParamsE,"ax",@progbits
	.align	128
.text._ZN7cutlass13device_kernelINS_4gemm6kernel13GemmUniversalIN4cute5tupleIJiiiiEEENS1_10collective13CollectiveMmaINS1_34MainloopSm90TmaGmmaWarpSpecializedILi2ENS5_IJNS4_1CILi4EEENSA_ILi2EEENSA_ILi1EEEEEENS1_35KernelTmaWarpSpecializedCooperativeEEENS5_IJNSA_ILi128EEENSA_ILi256EEESH_EEENS_10bfloat16_tENS5_IJlSD_lEEESK_SL_NS4_8TiledMMAINS4_8MMA_AtomIJNS4_4SM904GMMA28MMA_64x256x16_F32BF16BF16_SSILNSP_5MajorE0ELSR_0ELNSP_7ScaleInE1ELSS_1EEEEEENS4_6LayoutINS5_IJSC_SD_SD_EEENS5_IJSD_NSA_ILi0EEESX_EEEEENS5_IJNS4_10UnderscoreES10_S10_EEEEENS4_23SM90_TMA_LOAD_MULTICASTENS4_14ComposedLayoutINS4_7SwizzleILi3ELi4ELi3EEENS4_18smem_ptr_flag_bitsILi16EEENSV_INS5_IJNSA_ILi8EEENSA_ILi64EEEEEENS5_IJS1A_SD_EEEEEEEvNS4_8identityES13_S1E_vS1F_EENS_8epilogue10collective6detail29Sm90TmaWarpSpecializedAdapterINS1I_15DefaultEpilogueISK_SL_SL_NS1H_6thread17LinearCombinationISK_Li1EffLNS1M_9ScaleType4KindE0ELNS_15FloatRoundStyleE2ESK_EENS1_15EpilogueDefaultEEEEEvvEEEEvNT_6ParamsE:
        .type           _ZN7cutlass13device_kernelINS_4gemm6kernel13GemmUniversalIN4cute5tupleIJiiiiEEENS1_10collective13CollectiveMmaINS1_34MainloopSm90TmaGmmaWarpSpecializedILi2ENS5_IJNS4_1CILi4EEENSA_ILi2EEENSA_ILi1EEEEEENS1_35KernelTmaWarpSpecializedCooperativeEEENS5_IJNSA_ILi128EEENSA_ILi256EEESH_EEENS_10bfloat16_tENS5_IJlSD_lEEESK_SL_NS4_8TiledMMAINS4_8MMA_AtomIJNS4_4SM904GMMA28MMA_64x256x16_F32BF16BF16_SSILNSP_5MajorE0ELSR_0ELNSP_7ScaleInE1ELSS_1EEEEEENS4_6LayoutINS5_IJSC_SD_SD_EEENS5_IJSD_NSA_ILi0EEESX_EEEEENS5_IJNS4_10UnderscoreES10_S10_EEEEENS4_23SM90_TMA_LOAD_MULTICASTENS4_14ComposedLayoutINS4_7SwizzleILi3ELi4ELi3EEENS4_18smem_ptr_flag_bitsILi16EEENSV_INS5_IJNSA_ILi8EEENSA_ILi64EEEEEENS5_IJS1A_SD_EEEEEEEvNS4_8identityES13_S1E_vS1F_EENS_8epilogue10collective6detail29Sm90TmaWarpSpecializedAdapterINS1I_15DefaultEpilogueISK_SL_SL_NS1H_6thread17LinearCombinationISK_Li1EffLNS1M_9ScaleType4KindE0ELNS_15FloatRoundStyleE2ESK_EENS1_15EpilogueDefaultEEEEEvvEEEEvNT_6ParamsE,@function
        .size           _ZN7cutlass13device_kernelINS_4gemm6kernel13GemmUniversalIN4cute5tupleIJiiiiEEENS1_10collective13CollectiveMmaINS1_34MainloopSm90TmaGmmaWarpSpecializedILi2ENS5_IJNS4_1CILi4EEENSA_ILi2EEENSA_ILi1EEEEEENS1_35KernelTmaWarpSpecializedCooperativeEEENS5_IJNSA_ILi128EEENSA_ILi256EEESH_EEENS_10bfloat16_tENS5_IJlSD_lEEESK_SL_NS4_8TiledMMAINS4_8MMA_AtomIJNS4_4SM904GMMA28MMA_64x256x16_F32BF16BF16_SSILNSP_5MajorE0ELSR_0ELNSP_7ScaleInE1ELSS_1EEEEEENS4_6LayoutINS5_IJSC_SD_SD_EEENS5_IJSD_NSA_ILi0EEESX_EEEEENS5_IJNS4_10UnderscoreES10_S10_EEEEENS4_23SM90_TMA_LOAD_MULTICASTENS4_14ComposedLayoutINS4_7SwizzleILi3ELi4ELi3EEENS4_18smem_ptr_flag_bitsILi16EEENSV_INS5_IJNSA_ILi8EEENSA_ILi64EEEEEENS5_IJS1A_SD_EEEEEEEvNS4_8identityES13_S1E_vS1F_EENS_8epilogue10collective6detail29Sm90TmaWarpSpecializedAdapterINS1I_15DefaultEpilogueISK_SL_SL_NS1H_6thread17LinearCombinationISK_Li1EffLNS1M_9ScaleType4KindE0ELNS_15FloatRoundStyleE2ESK_EENS1_15EpilogueDefaultEEEEEvvEEEEvNT_6ParamsE,(.L_x_321 - _ZN7cutlass13device_kernelINS_4gemm6kernel13GemmUniversalIN4cute5tupleIJiiiiEEENS1_10collective13CollectiveMmaINS1_34MainloopSm90TmaGmmaWarpSpecializedILi2ENS5_IJNS4_1CILi4EEENSA_ILi2EEENSA_ILi1EEEEEENS1_35KernelTmaWarpSpecializedCooperativeEEENS5_IJNSA_ILi128EEENSA_ILi256EEESH_EEENS_10bfloat16_tENS5_IJlSD_lEEESK_SL_NS4_8TiledMMAINS4_8MMA_AtomIJNS4_4SM904GMMA28MMA_64x256x16_F32BF16BF16_SSILNSP_5MajorE0ELSR_0ELNSP_7ScaleInE1ELSS_1EEEEEENS4_6LayoutINS5_IJSC_SD_SD_EEENS5_IJSD_NSA_ILi0EEESX_EEEEENS5_IJNS4_10UnderscoreES10_S10_EEEEENS4_23SM90_TMA_LOAD_MULTICASTENS4_14ComposedLayoutINS4_7SwizzleILi3ELi4ELi3EEENS4_18smem_ptr_flag_bitsILi16EEENSV_INS5_IJNSA_ILi8EEENSA_ILi64EEEEEENS5_IJS1A_SD_EEEEEEEvNS4_8identityES13_S1E_vS1F_EENS_8epilogue10collective6detail29Sm90TmaWarpSpecializedAdapterINS1I_15DefaultEpilogueISK_SL_SL_NS1H_6thread17LinearCombinationISK_Li1EffLNS1M_9ScaleType4KindE0ELNS_15FloatRoundStyleE2ESK_EENS1_15EpilogueDefaultEEEEEvvEEEEvNT_6ParamsE)
        .other          _ZN7cutlass13device_kernelINS_4gemm6kernel13GemmUniversalIN4cute5tupleIJiiiiEEENS1_10collective13CollectiveMmaINS1_34MainloopSm90TmaGmmaWarpSpecializedILi2ENS5_IJNS4_1CILi4EEENSA_ILi2EEENSA_ILi1EEEEEENS1_35KernelTmaWarpSpecializedCooperativeEEENS5_IJNSA_ILi128EEENSA_ILi256EEESH_EEENS_10bfloat16_tENS5_IJlSD_lEEESK_SL_NS4_8TiledMMAINS4_8MMA_AtomIJNS4_4SM904GMMA28MMA_64x256x16_F32BF16BF16_SSILNSP_5MajorE0ELSR_0ELNSP_7ScaleInE1ELSS_1EEEEEENS4_6LayoutINS5_IJSC_SD_SD_EEENS5_IJSD_NSA_ILi0EEESX_EEEEENS5_IJNS4_10UnderscoreES10_S10_EEEEENS4_23SM90_TMA_LOAD_MULTICASTENS4_14ComposedLayoutINS4_7SwizzleILi3ELi4ELi3EEENS4_18smem_ptr_flag_bitsILi16EEENSV_INS5_IJNSA_ILi8EEENSA_ILi64EEEEEENS5_IJS1A_SD_EEEEEEEvNS4_8identityES13_S1E_vS1F_EENS_8epilogue10collective6detail29Sm90TmaWarpSpecializedAdapterINS1I_15DefaultEpilogueISK_SL_SL_NS1H_6thread17LinearCombinationISK_Li1EffLNS1M_9ScaleType4KindE0ELNS_15FloatRoundStyleE2ESK_EENS1_15EpilogueDefaultEEEEEvvEEEEvNT_6ParamsE,@"STO_CUDA_ENTRY STV_DEFAULT"
_ZN7cutlass13device_kernelINS_4gemm6kernel13GemmUniversalIN4cute5tupleIJiiiiEEENS1_10collective13CollectiveMmaINS1_34MainloopSm90TmaGmmaWarpSpecializedILi2ENS5_IJNS4_1CILi4EEENSA_ILi2EEENSA_ILi1EEEEEENS1_35KernelTmaWarpSpecializedCooperativeEEENS5_IJNSA_ILi128EEENSA_ILi256EEESH_EEENS_10bfloat16_tENS5_IJlSD_lEEESK_SL_NS4_8TiledMMAINS4_8MMA_AtomIJNS4_4SM904GMMA28MMA_64x256x16_F32BF16BF16_SSILNSP_5MajorE0ELSR_0ELNSP_7ScaleInE1ELSS_1EEEEEENS4_6LayoutINS5_IJSC_SD_SD_EEENS5_IJSD_NSA_ILi0EEESX_EEEEENS5_IJNS4_10UnderscoreES10_S10_EEEEENS4_23SM90_TMA_LOAD_MULTICASTENS4_14ComposedLayoutINS4_7SwizzleILi3ELi4ELi3EEENS4_18smem_ptr_flag_bitsILi16EEENSV_INS5_IJNSA_ILi8EEENSA_ILi64EEEEEENS5_IJS1A_SD_EEEEEEEvNS4_8identityES13_S1E_vS1F_EENS_8epilogue10collective6detail29Sm90TmaWarpSpecializedAdapterINS1I_15DefaultEpilogueISK_SL_SL_NS1H_6thread17LinearCombinationISK_Li1EffLNS1M_9ScaleType4KindE0ELNS_15FloatRoundStyleE2ESK_EENS1_15EpilogueDefaultEEEEEvvEEEEvNT_6ParamsE:
[----:B------:R-:W0:Y:S01]  /*0000*/  LDC R1, c[0x0][0x28] ;  /* 0x00000a00ff017b82 */ /* 0x000e220000000800 */
[----:B------:R-:W1:Y:S01]  /*0010*/  S2R R18, SR_TID.X ;  /* 0x0000000000127919 */ /* 0x000e620000002100 */
[----:B------:R-:W-:Y:S01]  /*0020*/  ELECT P0, URZ, PT ;  /* 0x00000000003f782f */ /* 0x000fe20003800000 */
[----:B------:R-:W-:Y:S01]  /*0030*/  BSSY B0, `(.L_x_0) ;  /* 0x000000f000007945 */ /* 0x000fe20003800000 */
[--C-:B-1----:R-:W-:Y:S02]  /*0040*/  SHF.R.U32.HI R0, RZ, 0x5, R18.reuse ;  /* 0x00000005ff007819 */ /* 0x102fe40000011612 */
[----:B------:R-:W-:-:S03]  /*0050*/  SHF.R.U32.HI R3, RZ, 0x7, R18 ;  /* 0x00000007ff037819 */ /* 0x000fc60000011612 */
[----:B------:R-:W1:Y:S04]  /*0060*/  SHFL.IDX PT, R2, R0, RZ, 0x1f ;  /* 0x00001fff00027589 */ /* 0x000e6800000e0000 */
[----:B------:R2:W3:Y:S01]  /*0070*/  SHFL.IDX PT, R5, R3, RZ, 0x1f ;  /* 0x00001fff03057589 */ /* 0x0004e200000e0000 */
[----:B-1----:R-:W-:-:S13]  /*0080*/  ISETP.NE.OR P0, PT, R2, RZ, !P0 ;  /* 0x000000ff0200720c */ /* 0x002fda0004705670 */
[----:B0-23--:R-:W-:Y:S05]  /*0090*/  @P0 BRA `(.L_x_1) ;  /* 0x0000000000200947 */ /* 0x00dfea0003800000 */
[----:B------:R-:W-:Y:S02]  /*00a0*/  ULDC.64 UR4, c[0x0][0x198] ;  /* 0x0000660000047ab9 */ /* 0x000fe40000000a00 */
[----:B------:R-:W-:Y:S02]  /*00b0*/  UIADD3 UR6, UP0, UR4, 0xf0, URZ ;  /* 0x000000f004067890 */ /* 0x000fe4000ff1e03f */
[----:B------:R-:W-:Y:S02]  /*00c0*/  UIADD3 UR4, UP1, UR4, 0x1f0, URZ ;  /* 0x000001f004047890 */ /* 0x000fe4000ff3e03f */
[----:B------:R-:W-:Y:S02]  /*00d0*/  UIADD3.X UR7, URZ, UR5, URZ, UP0, !UPT ;  /* 0x000000053f077290 */ /* 0x000fe400087fe43f */
[----:B------:R-:W-:-:S07]  /*00e0*/  UIADD3.X UR5, URZ, UR5, URZ, UP1, !UPT ;  /* 0x000000053f057290 */ /* 0x000fce0008ffe43f */
[----:B------:R0:W-:Y:S02]  /*00f0*/  UTMACCTL.PF [UR6] ;  /* 0x00000000060079b9 */ /* 0x0001e40008040000 */
[----:B------:R0:W-:Y:S02]  /*0100*/  UTMACCTL.PF [UR4] ;  /* 0x00000000040079b9 */ /* 0x0001e40008040000 */
[----:B0-----:R-:W-:Y:S01]  /*0110*/  NOP ;  /* 0x0000000000007918 */ /* 0x001fe20000000000 */
.L_x_1:
[----:B------:R-:W-:Y:S05]  /*0120*/  BSYNC B0 ;  /* 0x0000000000007941 */ /* 0x000fea0003800000 */
.L_x_0:
[----:B------:R-:W0:Y:S02]  /*0130*/  SHFL.IDX PT, R3, R0, RZ, 0x1f ;  /* 0x00001fff00037589 */ /* 0x000e2400000e0000 */
[----:B0-----:R-:W-:-:S13]  /*0140*/  ISETP.NE.AND P0, PT, R3, RZ, PT ;  /* 0x000000ff0300720c */ /* 0x001fda0003f05270 */
[----:B------:R-:W-:Y:S05]  /*0150*/  @P0 BRA `(.L_x_2) ;  /* 0x0000000000480947 */ /* 0x000fea0003800000 */
[----:B------:R-:W0:Y:S01]  /*0160*/  S2UR UR8, SR_CgaCtaId ;  /* 0x00000000000879c3 */ /* 0x000e220000008800 */
[----:B------:R-:W-:Y:S01]  /*0170*/  UMOV UR4, 0x400 ;  /* 0x0000040000047882 */ /* 0x000fe20000000000 */
[----:B------:R-:W-:Y:S01]  /*0180*/  UMOV UR5, 0x1 ;  /* 0x0000000100057882 */ /* 0x000fe20000000000 */
[----:B------:R-:W-:Y:S01]  /*0190*/  UMOV UR6, 0xa ;  /* 0x0000000a00067882 */ /* 0x000fe20000000000 */
[----:B------:R-:W-:Y:S01]  /*01a0*/  ELECT P0, URZ, PT ;  /* 0x00000000003f782f */ /* 0x000fe20003800000 */
[----:B------:R-:W-:-:S04]  /*01b0*/  UIADD3 UR6, -UR6, 0x100000, URZ ;  /* 0x0010000006067890 */ /* 0x000fc8000fffe13f */
[----:B------:R-:W-:Y:S02]  /*01c0*/  USHF.L.U32 UR7, UR6, 0xb, URZ ;  /* 0x0000000b06077899 */ /* 0x000fe4000800063f */
[----:B------:R-:W-:Y:S02]  /*01d0*/  USHF.L.U32 UR6, UR6, 0x1, URZ ;  /* 0x0000000106067899 */ /* 0x000fe4000800063f */
[----:B0-----:R-:W-:Y:S02]  /*01e0*/  ULEA UR8, UR8, UR4, 0x18 ;  /* 0x0000000408087291 */ /* 0x001fe4000f8ec03f */
[----:B------:R-:W-:-:S04]  /*01f0*/  UIADD3 UR4, -UR5, 0x100000, URZ ;  /* 0x0010000005047890 */ /* 0x000fc8000fffe13f */
[----:B------:R-:W-:Y:S02]  /*0200*/  USHF.L.U32 UR5, UR4, 0xb, URZ ;  /* 0x0000000b04057899 */ /* 0x000fe4000800063f */
[----:B------:R-:W-:Y:S01]  /*0210*/  USHF.L.U32 UR4, UR4, 0x1, URZ ;  /* 0x0000000104047899 */ /* 0x000fe2000800063f */
[----:B------:R-:W0:Y:S11]  /*0220*/  FENCE.VIEW.ASYNC.S ;  /* 0x00000000000073c6 */ /* 0x000e360000000000 */
[----:B0-----:R0:W1:Y:S01]  /*0230*/  SYNCS.EXCH.64 URZ, [UR8], UR4 ;  /* 0x00000004083f75b2 */ /* 0x0010620008000100 */
[----:B------:R0:W2:Y:S01]  /*0240*/  SYNCS.EXCH.64 URZ, [UR8+0x10], UR6 ;  /* 0x00001006083f75b2 */ /* 0x0000a20008000100 */
[----:B------:R0:W3:Y:S01]  /*0250*/  SYNCS.EXCH.64 URZ, [UR8+0x8], UR4 ;  /* 0x00000804083f75b2 */ /* 0x0000e20008000100 */
[----:B------:R0:W4:Y:S01]  /*0260*/  SYNCS.EXCH.64 URZ, [UR8+0x18], UR6 ;  /* 0x00001806083f75b2 */ /* 0x0001220008000100 */
[----:B------:R-:W-:Y:S01]  /*0270*/  NOP ;  /* 0x0000000000007918 */ /* 0x000fe20000000000 */
.L_x_2:
[----:B------:R-:W-:Y:S01]  /*0280*/  SHF.R.S32.HI R7, RZ, 0x1f, R18 ;  /* 0x0000001fff077819 */ /* 0x000fe20000011412 */
[----:B------:R-:W5:Y:S01]  /*0290*/  SHFL.IDX PT, R0, R0, RZ, 0x1f ;  /* 0x00001fff00007589 */ /* 0x000f6200000e0000 */
[----:B0-----:R-:W0:Y:S01]  /*02a0*/  S2UR UR8, SR_CTAID.X ;  /* 0x00000000000879c3 */ /* 0x001e220000002500 */
[----:B------:R-:W-:Y:S02]  /*02b0*/  ELECT P0, URZ, PT ;  /* 0x00000000003f782f */ /* 0x000fe40003800000 */
[----:B------:R-:W-:Y:S01]  /*02c0*/  LEA.HI R7, R7, R18, RZ, 0x7 ;  /* 0x0000001207077211 */ /* 0x000fe200078f38ff */
[----:B------:R-:W1:Y:S01]  /*02d0*/  S2R R4, SR_CTAID.Y ;  /* 0x0000000000047919 */ /* 0x000e620000002600 */
[----:B------:R-:W-:Y:S01]  /*02e0*/  SHF.R.S32.HI R8, RZ, 0x1f, R3 ;  /* 0x0000001fff087819 */ /* 0x000fe20000011403 */
[----:B------:R-:W-:Y:S01]  /*02f0*/  ULDC UR4, c[0x0][0x150] ;  /* 0x0000540000047ab9 */ /* 0x000fe20000000800 */
[----:B------:R-:W-:Y:S01]  /*0300*/  LOP3.LUT R7, R7, 0xffffff80, RZ, 0xc0, !PT ;  /* 0xffffff8007077812 */ /* 0x000fe200078ec0ff */
[----:B------:R-:W-:Y:S01]  /*0310*/  NOP ;  /* 0x0000000000007918 */ /* 0x000fe20000000000 */
[----:B------:R-:W-:Y:S01]  /*0320*/  LEA.HI R8, R8, R3, RZ, 0x2 ;  /* 0x0000000308087211 */ /* 0x000fe200078f10ff */
[----:B------:R-:W2:Y:S01]  /*0330*/  LDC R10, c[0x0][0x144] ;  /* 0x00005100ff0a7b82 */ /* 0x000ea20000000800 */
[----:B------:R-:W-:Y:S01]  /*0340*/  NOP ;  /* 0x0000000000007918 */ /* 0x000fe20000000000 */
[----:B------:R-:W-:Y:S01]  /*0350*/  IMAD.IADD R6, R18, 0x1, -R7 ;  /* 0x0000000112067824 */ /* 0x000fe200078e0a07 */
[----:B------:R-:W-:Y:S01]  /*0360*/  LOP3.LUT R8, R8, 0x3ffffffc, RZ, 0xc0, !PT ;  /* 0x3ffffffc08087812 */ /* 0x000fe200078ec0ff */
[----:B------:R-:W-:Y:S01]  /*0370*/  IMAD.MOV.U32 R22, RZ, RZ, 0x1 ;  /* 0x00000001ff167424 */ /* 0x000fe200078e00ff */
[----:B------:R-:W-:-:S02]  /*0380*/  ISETP.NE.AND P3, PT, R5, RZ, PT ;  /* 0x000000ff0500720c */ /* 0x000fc40003f65270 */
[----:B------:R-:W-:Y:S01]  /*0390*/  SHF.R.S32.HI R7, RZ, 0x1f, R6 ;  /* 0x0000001fff077819 */ /* 0x000fe20000011406 */
[----:B------:R-:W-:Y:S01]  /*03a0*/  IMAD.IADD R8, R3, 0x1, -R8 ;  /* 0x0000000103087824 */ /* 0x000fe200078e0a08 */
[----:B------:R-:W3:Y:S02]  /*03b0*/  LDC R12, c[0x0][0x140] ;  /* 0x00005000ff0c7b82 */ /* 0x000ee40000000800 */
[----:B------:R-:W-:Y:S02]  /*03c0*/  LEA.HI R7, R7, R6, RZ, 0x3 ;  /* 0x0000000607077211 */ /* 0x000fe400078f18ff */
[----:B-----5:R-:W-:Y:S02]  /*03d0*/  ISETP.NE.OR P0, PT, R0, RZ, !P0 ;  /* 0x000000ff0000720c */ /* 0x020fe40004705670 */
[--C-:B------:R-:W-:Y:S02]  /*03e0*/  SHF.R.S32.HI R0, RZ, 0x3, R7.reuse ;  /* 0x00000003ff007819 */ /* 0x100fe40000011407 */
[----:B------:R-:W-:-:S02]  /*03f0*/  SHF.R.S32.HI R7, RZ, 0x1f, R7 ;  /* 0x0000001fff077819 */ /* 0x000fc40000011407 */
[----:B0-----:R-:W-:Y:S02]  /*0400*/  I2FP.F32.U32 R9, UR8 ;  /* 0x0000000800097c45 */ /* 0x001fe40008201000 */
[----:B------:R-:W-:-:S03]  /*0410*/  LEA.HI R7, R7, R0, RZ, 0x2 ;  /* 0x0000000007077211 */ /* 0x000fc600078f10ff */
[----:B------:R-:W-:Y:S01]  /*0420*/  FMUL R9, R9, UR4 ;  /* 0x0000000409097c20 */ /* 0x000fe20008400000 */
[----:B------:R-:W-:Y:S01]  /*0430*/  LOP3.LUT R7, R7, 0xfffffffc, RZ, 0xc0, !PT ;  /* 0xfffffffc07077812 */ /* 0x000fe200078ec0ff */
[----:B------:R-:W-:Y:S01]  /*0440*/  VOTEU.ALL UP0, P0 ;  /* 0x00000000003f7886 */ /* 0x000fe20000000000 */
[----:B-1----:R-:W-:Y:S01]  /*0450*/  I2FP.F32.U32 R11, R4 ;  /* 0x00000004000b7245 */ /* 0x002fe20000201000 */
[----:B------:R-:W-:Y:S01]  /*0460*/  ULDC UR4, c[0x0][0x154] ;  /* 0x0000550000047ab9 */ /* 0x000fe20000000800 */
[----:B------:R-:W-:Y:S01]  /*0470*/  VOTEU.ALL UP1, P0 ;  /* 0x00000000003f7886 */ /* 0x000fe20000020000 */
[----:B------:R-:W-:Y:S01]  /*0480*/  IMAD.IADD R7, R0, 0x1, -R7 ;  /* 0x0000000100077824 */ /* 0x000fe200078e0a07 */
[----:B------:R-:W0:Y:S01]  /*0490*/  F2I.U32.TRUNC.NTZ R9, R9 ;  /* 0x0000000900097305 */ /* 0x000e22000020f000 */
[----:B------:R-:W1:Y:S01]  /*04a0*/  @!UP0 S2UR UR7, SR_CgaCtaId ;  /* 0x00000000000789c3 */ /* 0x000e620000008800 */
[----:B------:R-:W-:Y:S01]  /*04b0*/  @!UP0 UMOV UR6, 0x400 ;  /* 0x0000040000068882 */ /* 0x000fe20000000000 */
[----:B------:R-:W-:Y:S01]  /*04c0*/  IMAD R8, R8, 0x4, R7 ;  /* 0x0000000408087824 */ /* 0x000fe200078e0207 */
[----:B---3--:R-:W-:-:S04]  /*04d0*/  ISETP.EQ.U32.AND P2, PT, R12, 0x1, PT ;  /* 0x000000010c00780c */ /* 0x008fc80003f42070 */
[----:B------:R-:W-:-:S04]  /*04e0*/  SHF.R.S32.HI R3, RZ, 0x1f, R8 ;  /* 0x0000001fff037819 */ /* 0x000fc80000011408 */
[----:B------:R-:W-:Y:S01]  /*04f0*/  LEA.HI R0, R3, R8, RZ, 0x2 ;  /* 0x0000000803007211 */ /* 0x000fe200078f10ff */
[----:B0-----:R-:W-:-:S03]  /*0500*/  IMAD.MOV R7, RZ, RZ, -R9 ;  /* 0x000000ffff077224 */ /* 0x001fc600078e0a09 */
[----:B------:R-:W-:Y:S01]  /*0510*/  LOP3.LUT R9, R0, 0xfffffffc, RZ, 0xc0, !PT ;  /* 0xfffffffc00097812 */ /* 0x000fe200078ec0ff */
[----:B--2---:R-:W-:Y:S02]  /*0520*/  IMAD R3, R10, R7, UR8 ;  /* 0x000000080a037e24 */ /* 0x004fe4000f8e0207 */
[----:B------:R-:W-:Y:S02]  /*0530*/  FMUL R10, R11, UR4 ;  /* 0x000000040b0a7c20 */ /* 0x000fe40008400000 */
[C---:B------:R-:W-:Y:S01]  /*0540*/  IMAD.IADD R0, R8.reuse, 0x1, -R9 ;  /* 0x0000000108007824 */ /* 0x040fe200078e0a09 */
[----:B------:R-:W0:Y:S01]  /*0550*/  LDC R7, c[0x0][0x148] ;  /* 0x00005200ff077b82 */ /* 0x000e220000000800 */
[----:B------:R-:W-:Y:S01]  /*0560*/  SHF.R.S32.HI R9, RZ, 0x1f, R2 ;  /* 0x0000001fff097819 */ /* 0x000fe20000011402 */
[----:B------:R-:W-:Y:S01]  /*0570*/  IMAD.SHL.U32 R11, R8, 0x4, RZ ;  /* 0x00000004080b7824 */ /* 0x000fe200078e00ff */
[----:B------:R-:W-:Y:S01]  /*0580*/  UMOV UR4, 0x20 ;  /* 0x0000002000047882 */ /* 0x000fe20000000000 */
[----:B------:R-:W-:Y:S01]  /*0590*/  ISETP.NE.AND P4, PT, R0, R3, PT ;  /* 0x000000030000720c */ /* 0x000fe20003f85270 */
[----:B------:R-:W2:Y:S01]  /*05a0*/  F2I.U32.TRUNC.NTZ R10, R10 ;  /* 0x0000000a000a7305 */ /* 0x000ea2000020f000 */
[----:B------:R-:W-:Y:S01]  /*05b0*/  LEA.HI R9, R9, R2, RZ, 0x2 ;  /* 0x0000000209097211 */ /* 0x000fe200078f10ff */
[----:B------:R-:W-:-:S04]  /*05c0*/  @!UP0 UIADD3 UR4, -UR4, 0x100000, URZ ;  /* 0x0010000004048890 */ /* 0x000fc8000fffe13f */
[----:B------:R-:W-:Y:S02]  /*05d0*/  @!UP0 USHF.L.U32 UR5, UR4, 0xb, URZ ;  /* 0x0000000b04058899 */ /* 0x000fe4000800063f */
[----:B------:R-:W-:Y:S01]  /*05e0*/  @!UP0 USHF.L.U32 UR4, UR4, 0x1, URZ ;  /* 0x0000000104048899 */ /* 0x000fe2000800063f */
[----:B------:R-:W-:Y:S01]  /*05f0*/  LOP3.LUT R152, R8, 0xc, R11, 0x78, !PT ;  /* 0x0000000c08987812 */ /* 0x000fe200078e780b */
[----:B-1----:R-:W-:Y:S01]  /*0600*/  @!UP0 ULEA UR6, UR7, UR6, 0x18 ;  /* 0x0000000607068291 */ /* 0x002fe2000f8ec03f */
[----:B------:R-:W-:Y:S01]  /*0610*/  LOP3.LUT R9, R9, 0xfffffffc, RZ, 0xc0, !PT ;  /* 0xfffffffc09097812 */ /* 0x000fe200078ec0ff */
[----:B------:R-:W-:Y:S01]  /*0620*/  VOTEU.ALL UP0, P0 ;  /* 0x00000000003f7886 */ /* 0x000fe20000000000 */
[----:B------:R-:W-:Y:S01]  /*0630*/  LOP3.LUT P0, RZ, R6, 0x7, RZ, 0xc0, !PT ;  /* 0x0000000706ff7812 */ /* 0x000fe2000780c0ff */
[----:B------:R-:W-:Y:S02]  /*0640*/  VIADD R6, R5, 0xffffffff ;  /* 0xffffffff05067836 */ /* 0x000fe40000000000 */
[----:B------:R-:W-:Y:S01]  /*0650*/  IMAD.IADD R0, R2, 0x1, -R9 ;  /* 0x0000000102007824 */ /* 0x000fe200078e0a09 */
[----:B------:R-:W-:-:S02]  /*0660*/  ISETP.LT.U32.AND P0, PT, R152, 0x8, !P0 ;  /* 0x000000089800780c */ /* 0x000fc40004701070 */
[----:B------:R-:W-:Y:S01]  /*0670*/  @P4 SHF.R.S32.HI R9, RZ, 0x1f, R152 ;  /* 0x0000001fff094819 */ /* 0x000fe20000011498 */
[----:B--2---:R-:W-:Y:S01]  /*0680*/  IMAD.MOV R20, RZ, RZ, -R10 ;  /* 0x000000ffff147224 */ /* 0x004fe200078e0a0a */
[C---:B------:R-:W-:Y:S01]  /*0690*/  ISETP.NE.AND P1, PT, R0.reuse, 0x3, PT ;  /* 0x000000030000780c */ /* 0x040fe20003f25270 */
[----:B------:R-:W1:Y:S02]  /*06a0*/  FENCE.VIEW.ASYNC.S ;  /* 0x00000000000073c6 */ /* 0x000e640000000000 */
[----:B-1----:R1:W2:Y:S01]  /*06b0*/  @!UP0 SYNCS.EXCH.64 URZ, [UR6+0x30], UR4 ;  /* 0x00003004063f85b2 */ /* 0x0022a20008000100 */
[----:B------:R-:W-:Y:S01]  /*06c0*/  @P4 LEA.HI R9, R9, R152, RZ, 0x2 ;  /* 0x0000009809094211 */ /* 0x000fe200078f10ff */
[----:B0-----:R-:W-:Y:S01]  /*06d0*/  IMAD R2, R7, R20, R4 ;  /* 0x0000001407027224 */ /* 0x001fe200078e0204 */
[----:B------:R-:W-:Y:S02]  /*06e0*/  ISETP.EQ.OR P1, PT, R0, RZ, !P1 ;  /* 0x000000ff0000720c */ /* 0x000fe40004f22670 */
[----:B------:R-:W-:-:S02]  /*06f0*/  @P4 SHF.R.S32.HI R9, RZ, 0x2, R9 ;  /* 0x00000002ff094819 */ /* 0x000fc40000011409 */
[----:B------:R-:W-:Y:S02]  /*0700*/  ISETP.EQ.AND P1, PT, R5, RZ, P1 ;  /* 0x000000ff0500720c */ /* 0x000fe40000f22270 */
[----:B------:R-:W-:Y:S02]  /*0710*/  @P4 ISETP.NE.AND P5, PT, R9, R2, PT ;  /* 0x000000020900420c */ /* 0x000fe40003fa5270 */
[----:B------:R-:W-:Y:S02]  /*0720*/  ISETP.GE.U32.AND P6, PT, R6, 0x2, PT ;  /* 0x000000020600780c */ /* 0x000fe40003fc6070 */
[----:B------:R-:W-:Y:S02]  /*0730*/  SEL R9, RZ, 0x1, !P0 ;  /* 0x00000001ff097807 */ /* 0x000fe40004000000 */
[----:B------:R-:W-:Y:S01]  /*0740*/  @P4 SEL R22, RZ, 0x1, P5 ;  /* 0x00000001ff164807 */ /* 0x000fe20002800000 */
[----:B------:R1:W0:Y:S01]  /*0750*/  @!UP1 SYNCS.EXCH.64 URZ, [UR6+0x38], UR4 ;  /* 0x00003804063f95b2 */ /* 0x0002220008000100 */
[----:B------:R-:W-:Y:S01]  /*0760*/  SEL R19, RZ, 0x1, !P1 ;  /* 0x00000001ff137807 */ /* 0x000fe20004800000 */
[----:B------:R-:W-:Y:S01]  /*0770*/  NOP ;  /* 0x0000000000007918 */ /* 0x000fe20000000000 */
[----:B------:R-:W-:-:S02]  /*0780*/  LOP3.LUT R22, R22, R9, RZ, 0xc0, !PT ;  /* 0x0000000916167212 */ /* 0x000fc400078ec0ff */
[----:B------:R-:W-:Y:S01]  /*0790*/  SEL R19, R19, 0x2, P6 ;  /* 0x0000000213137807 */ /* 0x000fe20003000000 */
[----:B-12---:R-:W-:Y:S06]  /*07a0*/  @!P2 BRA `(.L_x_3) ;  /* 0x000000000008a947 */ /* 0x006fec0003800000 */
[----:B0---4-:R-:W-:Y:S01]  /*07b0*/  UCGABAR_ARV ;  /* 0x00000000000079c7 */ /* 0x011fe20008000000 */
[----:B------:R-:W-:Y:S05]  /*07c0*/  BRA `(.L_x_4) ;  /* 0x0000000000047947 */ /* 0x000fea0003800000 */
.L_x_3:
[----:B0---4-:R-:W-:Y:S01]  /*07d0*/  NOP ;  /* 0x0000000000007918 */ /* 0x011fe20000000000 */
.L_x_4:
[----:B------:R-:W0:Y:S01]  /*07e0*/  LDC R2, c[0x0][0x65c] ;  /* 0x00019700ff027b82 */ /* 0x000e220000000800 */
[----:B------:R-:W-:Y:S02]  /*07f0*/  IMAD.U32 R8, RZ, RZ, UR8 ;  /* 0x00000008ff087e24 */ /* 0x000fe4000f8e00ff */
[----:B------:R-:W-:Y:S01]  /*0800*/  IMAD.MOV.U32 R9, RZ, RZ, RZ ;  /* 0x000000ffff097224 */ /* 0x000fe200078e00ff */
[----:B0-----:R-:W-:-:S04]  /*0810*/  ISETP.NE.AND P1, PT, R2, 0x1, PT ;  /* 0x000000010200780c */ /* 0x001fc80003f25270 */
[----:B------:R-:W-:-:S09]  /*0820*/  P2R R5, PR, RZ, 0x2 ;  /* 0x00000002ff057803 */ /* 0x000fd20000000000 */
[----:B------:R-:W0:Y:S01]  /*0830*/  @P1 LDC R17, c[0x0][0x10] ;  /* 0x00000400ff111b82 */ /* 0x000e220000000800 */
[----:B------:R-:W-:Y:S02]  /*0840*/  @P1 IMAD.MOV.U32 R5, RZ, RZ, RZ ;  /* 0x000000ffff051224 */ /* 0x000fe400078e00ff */
[----:B------:R-:W-:-:S05]  /*0850*/  @P1 IMAD.MOV.U32 R13, RZ, RZ, RZ ;  /* 0x000000ffff0d1224 */ /* 0x000fca00078e00ff */
[----:B------:R-:W1:Y:S01]  /*0860*/  @!P1 LDC R11, c[0x0][0xc] ;  /* 0x00000300ff0b9b82 */ /* 0x000e620000000800 */
[----:B0-----:R-:W-:-:S04]  /*0870*/  @P1 IMAD.WIDE.U32 R16, R17, UR8, R4 ;  /* 0x0000000811101c25 */ /* 0x001fc8000f8e0004 */
[----:B------:R-:W-:Y:S02]  /*0880*/  @P1 IMAD.IADD R17, R17, 0x1, R13 ;  /* 0x0000000111111824 */ /* 0x000fe400078e020d */
[----:B-1----:R-:W-:-:S04]  /*0890*/  @!P1 IMAD.WIDE.U32 R8, R4, R11, R8 ;  /* 0x0000000b04089225 */ /* 0x002fc800078e0008 */
[----:B------:R-:W-:Y:S02]  /*08a0*/  @!P1 IMAD.MOV.U32 R16, RZ, RZ, R8 ;  /* 0x000000ffff109224 */ /* 0x000fe400078e0008 */
[----:B------:R-:W-:Y:S01]  /*08b0*/  @!P1 IMAD.MOV.U32 R17, RZ, RZ, R9 ;  /* 0x000000ffff119224 */ /* 0x000fe200078e0009 */
[----:B------:R-:W-:Y:S06]  /*08c0*/  @!P2 BRA `(.L_x_5) ;  /* 0x00000000000ca947 */ /* 0x000fec0003800000 */
[----:B------:R-:W-:Y:S01]  /*08d0*/  UCGABAR_WAIT ;  /* 0x0000000000007dc7 */ /* 0x000fe20008000000 */
[----:B------:R-:W-:Y:S01]  /*08e0*/  CCTL.IVALL ;  /* 0x00000000ff00798f */ /* 0x000fe20002000000 */
[----:B------:R-:W-:Y:S05]  /*08f0*/  BRA `(.L_x_6) ;  /* 0x0000000000047947 */ /* 0x000fea0003800000 */
.L_x_5:
[----:B------:R-:W-:Y:S06]  /*0900*/  BAR.SYNC.DEFER_BLOCKING 0x0 ;  /* 0x0000000000007b1d */ /* 0x000fec0000010000 */
.L_x_6:
[----:B------:R-:W-:Y:S05]  /*0910*/  @!P3 BRA `(.L_x_7) ;  /* 0x0000009c0064b947 */ /* 0x000fea0003800000 */
[----:B------:R-:W-:-:S13]  /*0920*/  ISETP.GT.U32.AND P0, PT, R6, 0x1, PT ;  /* 0x000000010600780c */ /* 0x000fda0003f04070 */
[----:B------:R-:W-:Y:S05]  /*0930*/  @P0 EXIT ;  /* 0x000000000000094d */ /* 0x000fea0003800000 */
[----:B------:R-:W-:Y:S01]  /*0940*/  ULDC.64 UR4, c[0x0][0x650] ;  /* 0x0001940000047ab9 */ /* 0x000fe20000000a00 */
[----:B------:R-:W-:Y:S01]  /*0950*/  PRMT R0, RZ, 0x7610, R0 ;  /* 0x00007610ff007816 */ /* 0x000fe20000000000 */
[----:B------:R-:W-:Y:S01]  /*0960*/  IMAD.MOV.U32 R154, RZ, RZ, -0x1 ;  /* 0xffffffffff9a7424 */ /* 0x000fe200078e00ff */
[----:B------:R-:W-:Y:S01]  /*0970*/  ISETP.GE.U32.AND P0, PT, R16, UR4, PT ;  /* 0x0000000410007c0c */ /* 0x000fe2000bf06070 */
[----:B------:R-:W-:Y:S02]  /*0980*/  IMAD.MOV.U32 R153, RZ, RZ, -0x1 ;  /* 0xffffffffff997424 */ /* 0x000fe400078e00ff */
[----:B------:R-:W-:Y:S01]  /*0990*/  IMAD.MOV.U32 R23, RZ, RZ, -0x1 ;  /* 0xffffffffff177424 */ /* 0x000fe200078e00ff */
[----:B------:R-:W-:-:S13]  /*09a0*/  ISETP.GE.U32.AND.EX P0, PT, R17, UR5, PT, P0 ;  /* 0x0000000511007c0c */ /* 0x000fda000bf06100 */
[----:B------:R-:W-:Y:S05]  /*09b0*/  @P0 BRA `(.L_x_8) ;  /* 0x00000004002c0947 */ /* 0x000fea0003800000 */
[----:B------:R-:W0:Y:S01]  /*09c0*/  LDC.64 R24, c[0x0][0x628] ;  /* 0x00018a00ff187b82 */ /* 0x000e220000000a00 */
[----:B------:R-:W-:Y:S02]  /*09d0*/  IMAD.MOV.U32 R8, RZ, RZ, R16 ;  /* 0x000000ffff087224 */ /* 0x000fe400078e0010 */
[----:B------:R-:W-:-:S05]  /*09e0*/  IMAD.MOV.U32 R9, RZ, RZ, R17 ;  /* 0x000000ffff097224 */ /* 0x000fca00078e0011 */
[----:B------:R-:W1:Y:S08]  /*09f0*/  LDC R0, c[0x0][0x630] ;  /* 0x00018c00ff007b82 */ /* 0x000e700000000800 */
[----:B------:R-:W2:Y:S01]  /*0a00*/  LDC.64 R26, c[0x0][0x620] ;  /* 0x00018800ff1a7b82 */ /* 0x000ea20000000a00 */
[----:B0-----:R-:W-:-:S04]  /*0a10*/  ISETP.NE.U32.AND P0, PT, R24, RZ, PT ;  /* 0x000000ff1800720c */ /* 0x001fc80003f05070 */
[----:B------:R-:W-:-:S13]  /*0a20*/  ISETP.NE.AND.EX P0, PT, R25, RZ, PT, P0 ;  /* 0x000000ff1900720c */ /* 0x000fda0003f05300 */
[----:B-12---:R-:W-:Y:S05]  /*0a30*/  @!P0 BRA `(.L_x_9) ;  /* 0x0000000000288947 */ /* 0x006fea0003800000 */
[----:B------:R-:W0:Y:S02]  /*0a40*/  LDC R13, c[0x0][0x634] ;  /* 0x00018d00ff0d7b82 */ /* 0x000e240000000800 */
[----:B0-----:R-:W-:-:S05]  /*0a50*/  IADD3 R13, P0, R16, R13, RZ ;  /* 0x0000000d100d7210 */ /* 0x001fca0007f1e0ff */
[----:B------:R-:W-:-:S04]  /*0a60*/  IMAD.X R15, RZ, RZ, R17, P0 ;  /* 0x000000ffff0f7224 */ /* 0x000fc800000e0611 */
[----:B------:R-:W-:-:S04]  /*0a70*/  IMAD.WIDE.U32 R8, R15, R24, RZ ;  /* 0x000000180f087225 */ /* 0x000fc800078e00ff */
[----:B------:R-:W-:-:S04]  /*0a80*/  IMAD.WIDE.U32 R10, P0, R13, R25, R8 ;  /* 0x000000190d0a7225 */ /* 0x000fc80007800008 */
[----:B------:R-:W-:-:S04]  /*0a90*/  IMAD.WIDE.U32 R8, R13, R24, RZ ;  /* 0x000000180d087225 */ /* 0x000fc800078e00ff */
[----:B------:R-:W-:Y:S01]  /*0aa0*/  IMAD.X R13, RZ, RZ, RZ, P0 ;  /* 0x000000ffff0d7224 */ /* 0x000fe200000e06ff */
[----:B------:R-:W-:Y:S01]  /*0ab0*/  IADD3 RZ, P0, R9, R10, RZ ;  /* 0x0000000a09ff7210 */ /* 0x000fe20007f1e0ff */
[----:B------:R-:W-:-:S04]  /*0ac0*/  IMAD.MOV.U32 R12, RZ, RZ, R11 ;  /* 0x000000ffff0c7224 */ /* 0x000fc800078e000b */
[----:B------:R-:W-:-:S08]  /*0ad0*/  IMAD.WIDE.U32.X R8, R15, R25, R12, P0 ;  /* 0x000000190f087225 */ /* 0x000fd000000e040c */
.L_x_9:
[----:B------:R-:W0:Y:S01]  /*0ae0*/  LDC.64 R24, c[0x0][0x640] ;  /* 0x00019000ff187b82 */ /* 0x000e220000000a00 */
[--C-:B------:R-:W-:Y:S01]  /*0af0*/  SHF.R.U64 R28, R8, R0, R9.reuse ;  /* 0x00000000081c7219 */ /* 0x100fe20000001209 */
[----:B------:R-:W-:Y:S01]  /*0b00*/  IMAD R30, R7, R20, R4 ;  /* 0x00000014071e7224 */ /* 0x000fe200078e0204 */
[----:B------:R-:W-:Y:S01]  /*0b10*/  SHF.R.U32.HI R0, RZ, R0, R9 ;  /* 0x00000000ff007219 */ /* 0x000fe20000011609 */
[----:B------:R-:W-:Y:S01]  /*0b20*/  IMAD.MOV.U32 R21, RZ, RZ, 0x1 ;  /* 0x00000001ff157424 */ /* 0x000fe200078e00ff */
[----:B------:R-:W-:-:S03]  /*0b30*/  IADD3 R5, P0, RZ, -R28, RZ ;  /* 0x8000001cff057210 */ /* 0x000fc60007f1e0ff */
[----:B------:R-:W1:Y:S02]  /*0b40*/  LDC R6, c[0x0][0x618] ;  /* 0x00018600ff067b82 */ /* 0x000e640000000800 */
[----:B------:R-:W-:-:S04]  /*0b50*/  IMAD.X R9, RZ, RZ, ~R0, P0 ;  /* 0x000000ffff097224 */ /* 0x000fc800000e0e00 */
[-C--:B------:R-:W-:Y:S02]  /*0b60*/  IMAD R0, R9, R26.reuse, RZ ;  /* 0x0000001a09007224 */ /* 0x080fe400078e02ff */
[----:B------:R-:W2:Y:S01]  /*0b70*/  LDC R11, c[0x0][0x608] ;  /* 0x00018200ff0b7b82 */ /* 0x000ea20000000800 */
[----:B------:R-:W-:-:S04]  /*0b80*/  IMAD.WIDE.U32 R8, R5, R26, R16 ;  /* 0x0000001a05087225 */ /* 0x000fc800078e0010 */
[----:B------:R-:W-:-:S03]  /*0b90*/  IMAD R5, R5, R27, R0 ;  /* 0x0000001b05057224 */ /* 0x000fc600078e0200 */
[----:B------:R-:W3:Y:S01]  /*0ba0*/  LDC R12, c[0x0][0x658] ;  /* 0x00019600ff0c7b82 */ /* 0x000ee20000000800 */
[----:B0-----:R-:W-:Y:S01]  /*0bb0*/  ISETP.NE.U32.AND P0, PT, R24, RZ, PT ;  /* 0x000000ff1800720c */ /* 0x001fe20003f05070 */
[----:B------:R-:W-:Y:S02]  /*0bc0*/  IMAD.IADD R5, R9, 0x1, R5 ;  /* 0x0000000109057824 */ /* 0x000fe400078e0205 */
[----:B------:R-:W-:Y:S01]  /*0bd0*/  IMAD.MOV.U32 R9, RZ, RZ, -0x1 ;  /* 0xffffffffff097424 */ /* 0x000fe200078e00ff */
[----:B------:R-:W-:-:S03]  /*0be0*/  ISETP.NE.AND.EX P0, PT, R25, RZ, PT, P0 ;  /* 0x000000ff1900720c */ /* 0x000fc60003f05300 */
[----:B------:R-:W0:Y:S01]  /*0bf0*/  LDC R15, c[0x0][0x600] ;  /* 0x00018000ff0f7b82 */ /* 0x000e220000000800 */
[-CC-:B-1----:R-:W-:Y:S02]  /*0c00*/  SHF.R.U64 R13, R8, R6.reuse, R5.reuse ;  /* 0x00000006080d7219 */ /* 0x182fe40000001205 */
[----:B------:R-:W-:-:S05]  /*0c10*/  SHF.R.U32.HI R0, RZ, R6, R5 ;  /* 0x00000006ff007219 */ /* 0x000fca0000011605 */
[----:B------:R-:W1:Y:S01]  /*0c20*/  LDC R14, c[0x0][0x648] ;  /* 0x00019200ff0e7b82 */ /* 0x000e620000000800 */
[-CC-:B--2---:R-:W-:Y:S02]  /*0c30*/  SHF.R.U64 R27, R13, R11.reuse, R0.reuse ;  /* 0x0000000b0d1b7219 */ /* 0x184fe40000001200 */
[----:B------:R-:W-:-:S05]  /*0c40*/  SHF.R.U32.HI R5, RZ, R11, R0 ;  /* 0x0000000bff057219 */ /* 0x000fca0000011600 */
[----:B------:R-:W2:Y:S01]  /*0c50*/  LDC R26, c[0x0][0x638] ;  /* 0x00018e00ff1a7b82 */ /* 0x000ea20000000800 */
[-CC-:B---3--:R-:W-:Y:S02]  /*0c60*/  SHF.R.U64 R20, R27, R12.reuse, R5.reuse ;  /* 0x0000000c1b147219 */ /* 0x188fe40000001205 */
[-C--:B------:R-:W-:Y:S02]  /*0c70*/  SHF.L.U32 R0, R9, R12.reuse, RZ ;  /* 0x0000000c09007219 */ /* 0x080fe400000006ff */
[----:B------:R-:W-:Y:S01]  /*0c80*/  SHF.R.U32.HI R5, RZ, R12, R5 ;  /* 0x0000000cff057219 */ /* 0x000fe20000011605 */
[----:B------:R-:W-:Y:S01]  /*0c90*/  IMAD.MOV.U32 R4, RZ, RZ, R20 ;  /* 0x000000ffff047224 */ /* 0x000fe200078e0014 */
[----:B------:R-:W-:Y:S01]  /*0ca0*/  LOP3.LUT R10, RZ, R0, RZ, 0x33, !PT ;  /* 0x00000000ff0a7212 */ /* 0x000fe200078e33ff */
[----:B------:R-:W3:Y:S01]  /*0cb0*/  LDC R23, c[0x0][0x610] ;  /* 0x00018400ff177b82 */ /* 0x000ee20000000800 */
[----:B------:R-:W-:Y:S05]  /*0cc0*/  @!P0 BRA `(.L_x_10) ;  /* 0x0000000000288947 */ /* 0x000fea0003800000 */
[----:B------:R-:W4:Y:S02]  /*0cd0*/  LDC R9, c[0x0][0x64c] ;  /* 0x00019300ff097b82 */ /* 0x000f240000000800 */
[----:B----4-:R-:W-:-:S05]  /*0ce0*/  IADD3 R9, P0, R20, R9, RZ ;  /* 0x0000000914097210 */ /* 0x010fca0007f1e0ff */
        /* <DEDUP_REMOVED lines=8> */
.L_x_10:
[----:B-1----:R-:W-:Y:S01]  /*0d70*/  SHF.R.U64 R4, R4, R14, R5 ;  /* 0x0000000e04047219 */ /* 0x002fe20000001205 */
[----:B0-----:R-:W-:Y:S01]  /*0d80*/  VIADD R6, R15, 0xffffffff ;  /* 0xffffffff0f067836 */ /* 0x001fe20000000000 */
[----:B------:R-:W-:Y:S02]  /*0d90*/  SHF.L.U32 R0, R21, R12, RZ ;  /* 0x0000000c15007219 */ /* 0x000fe400000006ff */
[----:B------:R-:W-:Y:S01]  /*0da0*/  LOP3.LUT R5, R27, R10, RZ, 0xc0, !PT ;  /* 0x0000000a1b057212 */ /* 0x000fe200078ec0ff */
[----:B------:R-:W-:Y:S01]  /*0db0*/  IMAD.MOV R7, RZ, RZ, -R4 ;  /* 0x000000ffff077224 */ /* 0x000fe200078e0a04 */
[----:B------:R-:W-:Y:S02]  /*0dc0*/  SEL R3, R3, R30, !P1 ;  /* 0x0000001e03037207 */ /* 0x000fe40004800000 */
[----:B------:R-:W-:Y:S01]  /*0dd0*/  LOP3.LUT R6, R13, R6, RZ, 0xc0, !PT ;  /* 0x000000060d067212 */ /* 0x000fe200078ec0ff */
[----:B------:R-:W-:Y:S02]  /*0de0*/  IMAD R4, R0, R4, R5 ;  /* 0x0000000400047224 */ /* 0x000fe400078e0205 */
[----:B--2---:R-:W-:-:S02]  /*0df0*/  IMAD R0, R7, R26, R20 ;  /* 0x0000001a07007224 */ /* 0x004fc400078e0214 */
[----:B---3--:R-:W-:Y:S02]  /*0e00*/  IMAD R3, R4, R23, R3 ;  /* 0x0000001704037224 */ /* 0x008fe400078e0203 */
[----:B------:R-:W-:Y:S02]  /*0e10*/  IMAD R154, R0, R15, R6 ;  /* 0x0000000f009a7224 */ /* 0x000fe400078e0206 */
[----:B------:R-:W-:Y:S02]  /*0e20*/  IMAD.MOV.U32 R4, RZ, RZ, 0x1 ;  /* 0x00000001ff047424 */ /* 0x000fe400078e00ff */
[----:B------:R-:W-:Y:S01]  /*0e30*/  IMAD.MOV.U32 R23, RZ, RZ, R28 ;  /* 0x000000ffff177224 */ /* 0x000fe200078e001c */
[----:B------:R-:W-:Y:S02]  /*0e40*/  SEL R153, R154, R3, !P1 ;  /* 0x000000039a997207 */ /* 0x000fe40004800000 */
[----:B------:R-:W-:Y:S02]  /*0e50*/  PRMT R0, R4, 0x7610, R0 ;  /* 0x0000761004007816 */ /* 0x000fe40000000000 */
[----:B------:R-:W-:-:S07]  /*0e60*/  SEL R154, R3, R154, !P1 ;  /* 0x0000009a039a7207 */ /* 0x000fce0004800000 */
.L_x_8:
[----:B------:R-:W-:-:S08]  /*0e70*/  NOP ;  /* 0x0000000000007918 */ /* 0x000fd00000000000 */
[----:B------:R-:W0:Y:S02]  /*0e80*/  USETMAXREG.TRY_ALLOC.CTAPOOL UP0, 0xe8 ;  /* 0x000000e8000079c8 */ /* 0x000e240008000600 */
[----:B0-----:R-:W-:-:S13]  /*0e90*/  PLOP3.LUT P0, PT, PT, PT, UP0, 0x80, 0x0 ;  /* 0x000000000000781c */ /* 0x001fda0003f0f008 */
[----:B------:R-:W-:Y:S05]  /*0ea0*/  @!P0 BRA `(.L_x_8) ;  /* 0xfffffffc00f08947 */ /* 0x000fea000383ffff */
[----:B------:R-:W-:Y:S01]  /*0eb0*/  ULDC.64 UR4, c[0x0][0x598] ;  /* 0x0001660000047ab9 */ /* 0x000fe20000000a00 */
[----:B------:R-:W-:Y:S01]  /*0ec0*/  ULDC.64 UR36, c[0x0][0x208] ;  /* 0x0000820000247ab9 */ /* 0x000fe20000000a00 */
[----:B------:R-:W-:-:S04]  /*0ed0*/  ISETP.NE.U32.AND P0, PT, RZ, UR4, PT ;  /* 0x00000004ff007c0c */ /* 0x000fc8000bf05070 */
[----:B------:R-:W-:-:S13]  /*0ee0*/  ISETP.NE.AND.EX P0, PT, RZ, UR5, PT, P0 ;  /* 0x00000005ff007c0c */ /* 0x000fda000bf05300 */
[----:B------:R-:W-:Y:S05]  /*0ef0*/  @!P0 BRA `(.L_x_11) ;  /* 0x00000000001c8947 */ /* 0x000fea0003800000 */
[----:B------:R-:W0:Y:S02]  /*0f00*/  LDC.64 R4, c[0x0][0x598] ;  /* 0x00016600ff047b82 */ /* 0x000e240000000a00 */
[----:B0-----:R-:W2:Y:S02]  /*0f10*/  LDG.E.64 R4, desc[UR36][R4.64] ;  /* 0x0000002404047981 */ /* 0x001ea4000c1e1b00 */
[----:B--2---:R-:W-:-:S04]  /*0f20*/  ISETP.NE.U32.AND P0, PT, R4, RZ, PT ;  /* 0x000000ff0400720c */ /* 0x004fc80003f05070 */
[----:B------:R-:W-:-:S13]  /*0f30*/  ISETP.NE.AND.EX P0, PT, R5, RZ, PT, P0 ;  /* 0x000000ff0500720c */ /* 0x000fda0003f05300 */
[----:B------:R-:W-:Y:S05]  /*0f40*/  @!P0 BRA `(.L_x_11) ;  /* 0x0000000000088947 */ /* 0x000fea0003800000 */
[----:B------:R0:W5:Y:S01]  /*0f50*/  LD.E R155, desc[UR36][R4.64] ;  /* 0x00000024049b7980 */ /* 0x000162000c101900 */
[----:B------:R-:W-:Y:S05]  /*0f60*/  BRA `(.L_x_12) ;  /* 0x0000000000247947 */ /* 0x000fea0003800000 */
.L_x_11:
[----:B------:R-:W-:Y:S02]  /*0f70*/  ULDC.64 UR4, c[0x0][0x588] ;  /* 0x0001620000047ab9 */ /* 0x000fe40000000a00 */
[----:B------:R-:W-:-:S04]  /*0f80*/  ISETP.NE.U32.AND P0, PT, RZ, UR4, PT ;  /* 0x00000004ff007c0c */ /* 0x000fc8000bf05070 */
[----:B------:R-:W-:-:S13]  /*0f90*/  ISETP.NE.AND.EX P0, PT, RZ, UR5, PT, P0 ;  /* 0x00000005ff007c0c */ /* 0x000fda000bf05300 */
[----:B------:R-:W-:Y:S05]  /*0fa0*/  @!P0 BRA `(.L_x_13) ;  /* 0x00000000000c8947 */ /* 0x000fea0003800000 */
[----:B------:R-:W0:Y:S02]  /*0fb0*/  LDC.64 R4, c[0x0][0x588] ;  /* 0x00016200ff047b82 */ /* 0x000e240000000a00 */
[----:B0-----:R1:W5:Y:S01]  /*0fc0*/  LDG.E R155, desc[UR36][R4.64] ;  /* 0x00000024049b7981 */ /* 0x001362000c1e1900 */
[----:B------:R-:W-:Y:S05]  /*0fd0*/  BRA `(.L_x_12) ;  /* 0x0000000000087947 */ /* 0x000fea0003800000 */
.L_x_13:
[----:B------:R-:W-:Y:S02]  /*0fe0*/  ULDC UR4, c[0x0][0x580] ;  /* 0x0001600000047ab9 */ /* 0x000fe40000000800 */
[----:B------:R-:W-:-:S07]  /*0ff0*/  IMAD.U32 R155, RZ, RZ, UR4 ;  /* 0x00000004ff9b7e24 */ /* 0x000fce000f8e00ff */
.L_x_12:
[----:B------:R-:W-:Y:S02]  /*1000*/  ULDC.64 UR4, c[0x0][0x5a0] ;  /* 0x0001680000047ab9 */ /* 0x000fe40000000a00 */
[----:B------:R-:W-:-:S04]  /*1010*/  ISETP.NE.U32.AND P0, PT, RZ, UR4, PT ;  /* 0x00000004ff007c0c */ /* 0x000fc8000bf05070 */
[----:B------:R-:W-:-:S13]  /*1020*/  ISETP.NE.AND.EX P0, PT, RZ, UR5, PT, P0 ;  /* 0x00000005ff007c0c */ /* 0x000fda000bf05300 */
[----:B------:R-:W-:Y:S05]  /*1030*/  @!P0 BRA `(.L_x_14) ;  /* 0x00000000001c8947 */ /* 0x000fea0003800000 */
[----:B01----:R-:W0:Y:S02]  /*1040*/  LDC.64 R4, c[0x0][0x5a0] ;  /* 0x00016800ff047b82 */ /* 0x003e240000000a00 */
[----:B0-----:R-:W2:Y:S02]  /*1050*/  LDG.E.64 R4, desc[UR36][R4.64] ;  /* 0x0000002404047981 */ /* 0x001ea4000c1e1b00 */
[----:B--2---:R-:W-:-:S04]  /*1060*/  ISETP.NE.U32.AND P0, PT, R4, RZ, PT ;  /* 0x000000ff0400720c */ /* 0x004fc80003f05070 */
[----:B------:R-:W-:-:S13]  /*1070*/  ISETP.NE.AND.EX P0, PT, R5, RZ, PT, P0 ;  /* 0x000000ff0500720c */ /* 0x000fda0003f05300 */
[----:B------:R-:W-:Y:S05]  /*1080*/  @!P0 BRA `(.L_x_14) ;  /* 0x0000000000088947 */ /* 0x000fea0003800000 */
[----:B------:R0:W5:Y:S01]  /*1090*/  LD.E R156, desc[UR36][R4.64] ;  /* 0x00000024049c7980 */ /* 0x000162000c101900 */
[----:B------:R-:W-:Y:S05]  /*10a0*/  BRA `(.L_x_15) ;  /* 0x0000000000247947 */ /* 0x000fea0003800000 */
.L_x_14:
[----:B------:R-:W-:Y:S02]  /*10b0*/  ULDC.64 UR4, c[0x0][0x590] ;  /* 0x0001640000047ab9 */ /* 0x000fe40000000a00 */
[----:B------:R-:W-:-:S04]  /*10c0*/  ISETP.NE.U32.AND P0, PT, RZ, UR4, PT ;  /* 0x00000004ff007c0c */ /* 0x000fc8000bf05070 */
[----:B------:R-:W-:-:S13]  /*10d0*/  ISETP.NE.AND.EX P0, PT, RZ, UR5, PT, P0 ;  /* 0x00000005ff007c0c */ /* 0x000fda000bf05300 */
[----:B------:R-:W-:Y:S05]  /*10e0*/  @!P0 BRA `(.L_x_16) ;  /* 0x00000000000c8947 */ /* 0x000fea0003800000 */
[----:B------:R-:W2:Y:S02]  /*10f0*/  LDC.64 R156, c[0x0][0x590] ;  /* 0x00016400ff9c7b82 */ /* 0x000ea40000000a00 */
[----:B--2---:R2:W5:Y:S01]  /*1100*/  LDG.E R156, desc[UR36][R156.64] ;  /* 0x000000249c9c7981 */ /* 0x004562000c1e1900 */
[----:B------:R-:W-:Y:S05]  /*1110*/  BRA `(.L_x_15) ;  /* 0x0000000000087947 */ /* 0x000fea0003800000 */
.L_x_16:
[----:B------:R-:W-:Y:S02]  /*1120*/  ULDC UR4, c[0x0][0x584] ;  /* 0x0001610000047ab9 */ /* 0x000fe40000000800 */
[----:B------:R-:W-:-:S07]  /*1130*/  IMAD.U32 R156, RZ, RZ, UR4 ;  /* 0x00000004ff9c7e24 */ /* 0x000fce000f8e00ff */
.L_x_15:
[----:B------:R-:W-:-:S13]  /*1140*/  LOP3.LUT P0, RZ, R0, 0xff, RZ, 0xc0, !PT ;  /* 0x000000ff00ff7812 */ /* 0x000fda000780c0ff */
[----:B------:R-:W-:Y:S05]  /*1150*/  @!P0 EXIT ;  /* 0x000000000000894d */ /* 0x000fea0003800000 */
[----:B------:R-:W-:Y:S01]  /*1160*/  ULDC UR4, c[0x0][0x28c] ;  /* 0x0000a30000047ab9 */ /* 0x000fe20000000800 */
[----:B--2---:R-:W-:Y:S01]  /*1170*/  LOP3.LUT R157, R19, 0x1, RZ, 0xfc, !PT ;  /* 0x00000001139d7812 */ /* 0x004fe200078efcff */
[----:B------:R-:W-:Y:S01]  /*1180*/  UIADD3 UR4, UR4, 0x7f, URZ ;  /* 0x0000007f04047890 */ /* 0x000fe2000fffe03f */
[----:B------:R-:W-:Y:S01]  /*1190*/  UMOV UR38, URZ ;  /* 0x0000003f00267c82 */ /* 0x000fe20008000000 */
[----:B------:R-:W-:Y:S02]  /*11a0*/  UMOV UR39, URZ ;  /* 0x0000003f00277c82 */ /* 0x000fe40008000000 */
[----:B------:R-:W-:-:S04]  /*11b0*/  USHF.R.S32.HI UR5, URZ, 0x1f, UR4 ;  /* 0x0000001f3f057899 */ /* 0x000fc80008011404 */
[----:B------:R-:W-:-:S04]  /*11c0*/  ULEA.HI UR5, UR5, UR4, URZ, 0x7 ;  /* 0x0000000405057291 */ /* 0x000fc8000f8f383f */
[----:B------:R-:W-:-:S12]  /*11d0*/  USHF.R.S32.HI UR40, URZ, 0x7, UR5 ;  /* 0x000000073f287899 */ /* 0x000fd80008011405 */
.L_x_290:
[----:B------:R-:W-:Y:S01]  /*11e0*/  LOP3.LUT R0, R18, 0x80, RZ, 0xc0, !PT ;  /* 0x0000008012007812 */ /* 0x000fe200078ec0ff */
[----:B--2---:R-:W2:Y:S01]  /*11f0*/  S2UR UR7, SR_CgaCtaId ;  /* 0x00000000000779c3 */ /* 0x004ea20000008800 */
[----:B------:R-:W-:Y:S02]  /*1200*/  UMOV UR6, 0x400 ;  /* 0x0000040000067882 */ /* 0x000fe40000000000 */
[----:B------:R-:W-:-:S06]  /*1210*/  SHF.R.U32.HI R0, RZ, 0x7, R0 ;  /* 0x00000007ff007819 */ /* 0x000fcc0000011600 */
[----:B---3--:R-:W3:Y:S01]  /*1220*/  SHFL.IDX PT, R0, R0, RZ, 0x1f ;  /* 0x00001fff00007589 */ /* 0x008ee200000e0000 */
[----:B--2---:R-:W-:Y:S01]  /*1230*/  ULEA UR6, UR7, UR6, 0x18 ;  /* 0x0000000607067291 */ /* 0x004fe2000f8ec03f */
[----:B---3--:R-:W-:-:S13]  /*1240*/  R2UR UR4, R0 ;  /* 0x00000000000472ca */ /* 0x008fda00000e0000 */
[----:B------:R-:W-:-:S04]  /*1250*/  ULEA.HI UR5, UR4, UR4, URZ, 0x1 ;  /* 0x0000000404057291 */ /* 0x000fc8000f8f083f */
[----:B------:R-:W-:-:S04]  /*1260*/  ULOP3.LUT UR5, UR5, 0x7fffe, URZ, 0xc0, !UPT ;  /* 0x0007fffe05057892 */ /* 0x000fc8000f8ec03f */
[----:B------:R-:W-:-:S03]  /*1270*/  UIADD3 UR5, UR4, -UR5, URZ ;  /* 0x8000000504057290 */ /* 0x000fc6000fffe03f */
[----:B------:R-:W-:Y:S01]  /*1280*/  ULDC UR4, c[0x0][0x28c] ;  /* 0x0000a30000047ab9 */ /* 0x000fe20000000800 */
[----:B------:R-:W-:Y:S01]  /*1290*/  ULEA UR5, UR5, UR6, 0xd ;  /* 0x0000000605057291 */ /* 0x000fe2000f8e683f */
[----:B------:R-:W-:-:S03]  /*12a0*/  ISETP.LT.AND P0, PT, RZ, UR4, PT ;  /* 0x00000004ff007c0c */ /* 0x000fc6000bf01270 */
[----:B------:R-:W-:-:S04]  /*12b0*/  UIADD3 UR5, UR5, 0x100, URZ ;  /* 0x0000010005057890 */ /* 0x000fc8000fffe03f */
[----:B------:R-:W-:-:S04]  /*12c0*/  USHF.R.U32.HI UR5, URZ, 0x4, UR5 ;  /* 0x000000043f057899 */ /* 0x000fc80008011605 */
[----:B------:R-:W-:Y:S02]  /*12d0*/  ULOP3.LUT UR41, UR5, 0x3fff, URZ, 0xc0, !UPT ;  /* 0x00003fff05297892 */ /* 0x000fe4000f8ec03f */
[----:B-1--45:R-:W-:Y:S10]  /*12e0*/  @P0 BRA `(.L_x_17) ;  /* 0x0000000000400947 */ /* 0x032ff40003800000 */
[----:B------:R-:W-:Y:S01]  /*12f0*/  MOV R0, 0x0 ;  /* 0x0000000000007802 */ /* 0x000fe20000000f00 */
[----:B------:R-:W-:Y:S01]  /*1300*/  ULDC.64 UR4, c[0x4][0x68] ;  /* 0x01001a0000047ab9 */ /* 0x000fe20000000a00 */
[----:B------:R-:W-:Y:S01]  /*1310*/  ULDC.64 UR6, c[0x4][0x8] ;  /* 0x0100020000067ab9 */ /* 0x000fe20000000a00 */
[----:B01----:R-:W-:Y:S01]  /*1320*/  IMAD.U32 R4, RZ, RZ, UR4 ;  /* 0x00000004ff047e24 */ /* 0x003fe2000f8e00ff */
[----:B------:R0:W1:Y:S01]  /*1330*/  LDC.64 R14, c[0x4][R0] ;  /* 0x01000000000e7b82 */ /* 0x0000620000000a00 */
[----:B------:R-:W-:Y:S01]  /*1340*/  IMAD.U32 R5, RZ, RZ, UR5 ;  /* 0x00000005ff057e24 */ /* 0x000fe2000f8e00ff */
[----:B------:R-:W-:Y:S01]  /*1350*/  ULDC.64 UR4, c[0x4][0x70] ;  /* 0x01001c0000047ab9 */ /* 0x000fe20000000a00 */
[----:B------:R-:W-:Y:S02]  /*1360*/  IMAD.U32 R10, RZ, RZ, UR6 ;  /* 0x00000006ff0a7e24 */ /* 0x000fe4000f8e00ff */
[----:B------:R-:W-:Y:S02]  /*1370*/  IMAD.U32 R6, RZ, RZ, UR4 ;  /* 0x00000004ff067e24 */ /* 0x000fe4000f8e00ff */
[----:B------:R-:W-:-:S02]  /*1380*/  IMAD.U32 R7, RZ, RZ, UR5 ;  /* 0x00000005ff077e24 */ /* 0x000fc4000f8e00ff */
[----:B------:R-:W-:Y:S02]  /*1390*/  IMAD.U32 R11, RZ, RZ, UR7 ;  /* 0x00000007ff0b7e24 */ /* 0x000fe4000f8e00ff */
[----:B------:R-:W-:Y:S02]  /*13a0*/  IMAD.MOV.U32 R8, RZ, RZ, 0x1e1 ;  /* 0x000001e1ff087424 */ /* 0x000fe400078e00ff */
[----:B------:R-:W-:Y:S02]  /*13b0*/  IMAD.MOV.U32 R12, RZ, RZ, 0x1 ;  /* 0x00000001ff0c7424 */ /* 0x000fe400078e00ff */
[----:B0-----:R-:W-:-:S07]  /*13c0*/  IMAD.MOV.U32 R13, RZ, RZ, RZ ;  /* 0x000000ffff0d7224 */ /* 0x001fce00078e00ff */
[----:B------:R-:W-:-:S07]  /*13d0*/  LEPC R20, `(.L_x_17) ;  /* 0x000000001014794e */ /* 0x000fce0000000000 */
[----:B-1---5:R-:W-:Y:S05]  /*13e0*/  CALL.ABS.NOINC R14 ;  /* 0x000000000e007343 */ /* 0x022fea0003c00000 */
.L_x_17:
[----:B------:R-:W-:-:S13]  /*13f0*/  ISETP.NE.AND P0, PT, R157, 0x3, PT ;  /* 0x000000039d00780c */ /* 0x000fda0003f05270 */
[----:B------:R-:W-:Y:S05]  /*1400*/  @!P0 BRA `(.L_x_18) ;  /* 0x0000000000048947 */ /* 0x000fea0003800000 */
[----:B------:R-:W-:Y:S01]  /*1410*/  BPT.TRAP 0x1 ;  /* 0x000000040000795c */ /* 0x000fe20000300000 */
.L_x_18:
[----:B------:R-:W2:Y:S01]  /*1420*/  S2UR UR5, SR_CgaCtaId ;  /* 0x00000000000579c3 */ /* 0x000ea20000008800 */
[----:B------:R-:W-:Y:S01]  /*1430*/  UMOV UR4, 0x400 ;  /* 0x0000040000047882 */ /* 0x000fe20000000000 */
[----:B------:R-:W-:Y:S02]  /*1440*/  IMAD.U32 R0, RZ, RZ, UR38 ;  /* 0x00000026ff007e24 */ /* 0x000fe4000f8e00ff */
[----:B------:R-:W-:-:S03]  /*1450*/  IMAD.U32 R3, RZ, RZ, UR39 ;  /* 0x00000027ff037e24 */ /* 0x000fc6000f8e00ff */
[----:B------:R-:W-:Y:S01]  /*1460*/  SHF.L.U32 R0, R0, 0x1f, RZ ;  /* 0x0000001f00007819 */ /* 0x000fe200000006ff */
[----:B--2---:R-:W-:-:S06]  /*1470*/  ULEA UR4, UR5, UR4, 0x18 ;  /* 0x0000000405047291 */ /* 0x004fcc000f8ec03f */
[----:B------:R-:W-:-:S04]  /*1480*/  IMAD.U32 R6, RZ, RZ, UR4 ;  /* 0x00000004ff067e24 */ /* 0x000fc8000f8e00ff */
[----:B------:R-:W-:-:S04]  /*1490*/  IMAD R3, R3, 0x8, R6 ;  /* 0x0000000803037824 */ /* 0x000fc800078e0206 */
[----:B------:R2:W3:Y:S01]  /*14a0*/  SYNCS.PHASECHK.TRANS64.TRYWAIT P1, [R3+URZ], R0 ;  /* 0x00000000030075a7 */ /* 0x0004e2000802017f */
[----:B------:R-:W-:Y:S05]  /*14b0*/  @!P0 BRA `(.L_x_19) ;  /* 0x0000000000048947 */ /* 0x000fea0003800000 */
[----:B------:R-:W-:Y:S01]  /*14c0*/  BPT.TRAP 0x1 ;  /* 0x000000040000795c */ /* 0x000fe20000300000 */
.L_x_19:
[----:B---3--:R-:W-:Y:S05]  /*14d0*/  @P1 BRA `(.L_x_20) ;  /* 0x0000000000081947 */ /* 0x008fea0003800000 */
[----:B------:R-:W3:Y:S02]  /*14e0*/  SYNCS.PHASECHK.TRANS64.TRYWAIT P1, [R3+URZ], R0 ;  /* 0x00000000030075a7 */ /* 0x000ee4000802017f */
[----:B---3--:R-:W-:Y:S05]  /*14f0*/  @!P1 BRA `(.L_x_21) ;  /* 0x000000a800149947 */ /* 0x008fea0003800000 */
.L_x_20:
[----:B------:R-:W-:-:S04]  /*1500*/  UISETP.LT.AND UP0, UPT, UR40, 0x1, UPT ;  /* 0x000000012800788c */ /* 0x000fc8000bf01270 */
[----:B------:R-:W-:-:S06]  /*1510*/  USEL UR4, UR40, 0x1, UP0 ;  /* 0x0000000128047887 */ /* 0x000fcc0008000000 */
[----:B--23--:R-:W-:Y:S01]  /*1520*/  IMAD.U32 R0, RZ, RZ, UR4 ;  /* 0x00000004ff007e24 */ /* 0x00cfe2000f8e00ff */
[----:B------:R-:W-:Y:S05]  /*1530*/  WARPSYNC.ALL ;  /* 0x0000000000007948 */ /* 0x000fea0003800000 */
[----:B------:R-:W-:-:S04]  /*1540*/  IADD3 R0, -R0, UR40, RZ ;  /* 0x0000002800007c10 */ /* 0x000fc8000fffe1ff */
[----:B------:R-:W-:Y:S02]  /*1550*/  ISETP.GE.AND P1, PT, R0, 0x1, PT ;  /* 0x000000010000780c */ /* 0x000fe40003f26270 */
[----:B------:R-:W-:Y:S01]  /*1560*/  R2UR UR4, R6 ;  /* 0x00000000060472ca */ /* 0x000fe200000e0000 */
[----:B------:R-:W-:Y:S01]  /*1570*/  WARPGROUP.ARRIVE ;  /* 0x00000000000079c5 */ /* 0x000fe20000000000 */
[----:B------:R-:W-:Y:S01]  /*1580*/  UMOV UR9, 0x40000040 ;  /* 0x4000004000097882 */ /* 0x000fe20000000000 */
[----:B------:R-:W-:-:S10]  /*1590*/  UMOV UR11, 0x40000040 ;  /* 0x40000040000b7882 */ /* 0x000fd40000000000 */
[----:B------:R-:W-:-:S04]  /*15a0*/  UIADD3 UR4, UR4, 0x10100, URZ ;  /* 0x0001010004047890 */ /* 0x000fc8000fffe03f */
[----:B------:R-:W-:-:S04]  /*15b0*/  USHF.R.U32.HI UR4, URZ, 0x4, UR4 ;  /* 0x000000043f047899 */ /* 0x000fc80008011604 */
[----:B------:R-:W-:Y:S02]  /*15c0*/  ULOP3.LUT UR5, UR4, 0x3fff, URZ, 0xc0, !UPT ;  /* 0x00003fff04057892 */ /* 0x000fe4000f8ec03f */
[----:B------:R-:W-:Y:S02]  /*15d0*/  ULOP3.LUT UR4, UR41, 0x10000, URZ, 0xfc, !UPT ;  /* 0x0001000029047892 */ /* 0x000fe4000f8efc3f */
[----:B------:R-:W-:Y:S02]  /*15e0*/  ULOP3.LUT UR5, UR5, 0x10000, URZ, 0xfc, !UPT ;  /* 0x0001000005057892 */ /* 0x000fe4000f8efc3f */
[----:B------:R-:W-:Y:S02]  /*15f0*/  ULEA UR6, UR39, UR4, 0xb ;  /* 0x0000000427067291 */ /* 0x000fe4000f8e583f */
[----:B------:R-:W-:-:S05]  /*1600*/  ULEA UR7, UR39, UR5, 0xc ;  /* 0x0000000527077291 */ /* 0x000fca000f8e603f */
[----:B------:R-:W-:Y:S02]  /*1610*/  UMOV UR8, UR6 ;  /* 0x0000000600087c82 */ /* 0x000fe40008000000 */
[----:B------:R-:W-:Y:S02]  /*1620*/  UMOV UR10, UR7 ;  /* 0x00000007000a7c82 */ /* 0x000fe40008000000 */
[----:B------:R-:W-:Y:S01]  /*1630*/  HGMMA.64x256x16.F32.BF16 R24, gdesc[UR8], RZ, !UPT, gsb0 ;  /* 0x03e00000081879f0 */ /* 0x000fe2000c0018ff */
[----:B------:R-:W-:Y:S02]  /*1640*/  UIADD3 UR8, UR6, 0x2, URZ ;  /* 0x0000000206087890 */ /* 0x000fe4000fffe03f */
[----:B------:R-:W-:Y:S01]  /*1650*/  UIADD3 UR10, UR7, 0x2, URZ ;  /* 0x00000002070a7890 */ /* 0x000fe2000fffe03f */
[----:B------:R-:W-:Y:S01]  /*1660*/  UMOV UR9, 0x40000040 ;  /* 0x4000004000097882 */ /* 0x000fe20000000000 */
[----:B------:R-:W-:Y:S01]  /*1670*/  UMOV UR11, 0x40000040 ;  /* 0x40000040000b7882 */ /* 0x000fe20000000000 */
[----:B------:R-:W-:-:S02]  /*1680*/  WARPGROUP.DEPBAR.LE gsb0, 0x0 ;  /* 0x00008000000079c5 */ /* 0x000fc40000010000 */
[----:B------:R-:W-:-:S15]  /*1690*/  WARPGROUP.ARRIVE ;  /* 0x00000000000079c5 */ /* 0x000fde0000000000 */
[----:B------:R-:W-:-:S05]  /*16a0*/  NOP ;  /* 0x0000000000007918 */ /* 0x000fca0000000000 */
[----:B------:R-:W-:Y:S01]  /*16b0*/  HGMMA.64x256x16.F32.BF16 R24, gdesc[UR8], R24, gsb0 ;  /* 0x03e00000081879f0 */ /* 0x000fe20008001818 */
[----:B------:R-:W-:Y:S02]  /*16c0*/  UIADD3 UR8, UR6, 0x4, URZ ;  /* 0x0000000406087890 */ /* 0x000fe4000fffe03f */
[----:B------:R-:W-:Y:S01]  /*16d0*/  UIADD3 UR10, UR7, 0x4, URZ ;  /* 0x00000004070a7890 */ /* 0x000fe2000fffe03f */
[----:B------:R-:W-:Y:S01]  /*16e0*/  UMOV UR9, 0x40000040 ;  /* 0x4000004000097882 */ /* 0x000fe20000000000 */
[----:B------:R-:W-:Y:S01]  /*16f0*/  UMOV UR11, 0x40000040 ;  /* 0x40000040000b7882 */ /* 0x000fe20000000000 */
[----:B------:R-:W-:Y:S02]  /*1700*/  WARPGROUP.DEPBAR.LE gsb0, 0x0 ;  /* 0x00008000000079c5 */ /* 0x000fe40000010000 */
        /* <DEDUP_REMOVED lines=42> */
[----:B------:R-:W-:Y:S03]  /*19b0*/  HGMMA.64x256x16.F32.BF16 R24, gdesc[UR8], R24, gsb0 ;  /* 0x03e00000081879f0 */ /* 0x000fe60008001818 */
[----:B------:R-:W-:Y:S02]  /*19c0*/  WARPGROUP.DEPBAR.LE gsb0, 0x0 ;  /* 0x00008000000079c5 */ /* 0x000fe40000010000 */
[----:B------:R-:W-:Y:S05]  /*19d0*/  @!P1 BRA `(.L_x_22) ;  /* 0x0000000400b09947 */ /* 0x000fea0003800000 */
[----:B------:R-:W-:Y:S02]  /*19e0*/  UIADD3 UR6, UR39, 0x1, URZ ;  /* 0x0000000127067890 */ /* 0x000fe4000fffe03f */
[----:B------:R-:W-:Y:S02]  /*19f0*/  IMAD.U32 R3, RZ, RZ, UR39 ;  /* 0x00000027ff037e24 */ /* 0x000fe4000f8e00ff */
[----:B------:R-:W-:-:S04]  /*1a00*/  UISETP.NE.AND UP0, UPT, UR6, 0x2, UPT ;  /* 0x000000020600788c */ /* 0x000fc8000bf05270 */
[----:B------:R-:W-:Y:S02]  /*1a10*/  USEL UR7, URZ, 0x1, UP0 ;  /* 0x000000013f077887 */ /* 0x000fe40008000000 */
[----:B------:R-:W-:Y:S02]  /*1a20*/  USEL UR6, UR6, URZ, UP0 ;  /* 0x0000003f06067287 */ /* 0x000fe40008000000 */
[----:B------:R-:W-:-:S06]  /*1a30*/  ULOP3.LUT UR7, UR38, UR7, URZ, 0x3c, !UPT ;  /* 0x0000000726077292 */ /* 0x000fcc000f8e3c3f */
[----:B------:R-:W-:-:S07]  /*1a40*/  IMAD.U32 R7, RZ, RZ, UR7 ;  /* 0x00000007ff077e24 */ /* 0x000fce000f8e00ff */
.L_x_29:
[----:B------:R-:W-:Y:S05]  /*1a50*/  @!P0 BRA `(.L_x_23) ;  /* 0x0000000000048947 */ /* 0x000fea0003800000 */
[----:B------:R-:W-:Y:S01]  /*1a60*/  BPT.TRAP 0x1 ;  /* 0x000000040000795c */ /* 0x000fe20000300000 */
.L_x_23:
[----:B------:R-:W2:Y:S01]  /*1a70*/  S2UR UR8, SR_CgaCtaId ;  /* 0x00000000000879c3 */ /* 0x000ea20000008800 */
[----:B------:R-:W-:Y:S01]  /*1a80*/  UMOV UR7, 0x400 ;  /* 0x0000040000077882 */ /* 0x000fe20000000000 */
[----:B01----:R-:W-:Y:S01]  /*1a90*/  IMAD.U32 R5, RZ, RZ, UR6 ;  /* 0x00000006ff057e24 */ /* 0x003fe2000f8e00ff */
[----:B------:R-:W-:Y:S01]  /*1aa0*/  SHF.L.U32 R4, R7, 0x1f, RZ ;  /* 0x0000001f07047819 */ /* 0x000fe200000006ff */
[----:B--2---:R-:W-:-:S06]  /*1ab0*/  ULEA UR7, UR8, UR7, 0x18 ;  /* 0x0000000708077291 */ /* 0x004fcc000f8ec03f */
[----:B------:R-:W-:-:S04]  /*1ac0*/  IMAD.U32 R6, RZ, RZ, UR7 ;  /* 0x00000007ff067e24 */ /* 0x000fc8000f8e00ff */
[----:B------:R-:W-:-:S04]  /*1ad0*/  IMAD R5, R5, 0x8, R6 ;  /* 0x0000000805057824 */ /* 0x000fc800078e0206 */
[----:B------:R0:W1:Y:S01]  /*1ae0*/  SYNCS.PHASECHK.TRANS64.TRYWAIT P1, [R5+URZ], R4 ;  /* 0x00000004050075a7 */ /* 0x000062000802017f */
[----:B------:R-:W-:Y:S05]  /*1af0*/  @!P0 BRA `(.L_x_24) ;  /* 0x0000000000048947 */ /* 0x000fea0003800000 */
[----:B------:R-:W-:Y:S01]  /*1b00*/  BPT.TRAP 0x1 ;  /* 0x000000040000795c */ /* 0x000fe20000300000 */
.L_x_24:
[----:B-1----:R-:W-:Y:S05]  /*1b10*/  @P1 BRA `(.L_x_25) ;  /* 0x0000000000081947 */ /* 0x002fea0003800000 */
[----:B------:R-:W1:Y:S02]  /*1b20*/  SYNCS.PHASECHK.TRANS64.TRYWAIT P1, [R5+URZ], R4 ;  /* 0x00000004050075a7 */ /* 0x000e64000802017f */
[----:B-1----:R-:W-:Y:S05]  /*1b30*/  @!P1 BRA `(.L_x_26) ;  /* 0x000000a000989947 */ /* 0x002fea0003800000 */
.L_x_25:
[----:B------:R-:W-:Y:S01]  /*1b40*/  ULEA UR7, UR6, UR4, 0xb ;  /* 0x0000000406077291 */ /* 0x000fe2000f8e583f */
[----:B------:R-:W-:Y:S01]  /*1b50*/  WARPGROUP.ARRIVE ;  /* 0x00000000000079c5 */ /* 0x000fe20000000000 */
[----:B------:R-:W-:Y:S01]  /*1b60*/  ULEA UR12, UR6, UR5, 0xc ;  /* 0x00000005060c7291 */ /* 0x000fe2000f8e603f */
[----:B------:R-:W-:Y:S01]  /*1b70*/  UMOV UR9, 0x40000040 ;  /* 0x4000004000097882 */ /* 0x000fe20000000000 */
[----:B------:R-:W-:-:S03]  /*1b80*/  UMOV UR11, 0x40000040 ;  /* 0x40000040000b7882 */ /* 0x000fc60000000000 */
[----:B------:R-:W-:Y:S02]  /*1b90*/  UMOV UR8, UR7 ;  /* 0x0000000700087c82 */ /* 0x000fe40008000000 */
[----:B------:R-:W-:Y:S02]  /*1ba0*/  UMOV UR10, UR12 ;  /* 0x0000000c000a7c82 */ /* 0x000fe40008000000 */
[----:B------:R-:W-:Y:S01]  /*1bb0*/  HGMMA.64x256x16.F32.BF16 R24, gdesc[UR8], R24, gsb0 ;  /* 0x03e00000081879f0 */ /* 0x000fe20008001818 */
        /* <DEDUP_REMOVED lines=58> */
[----:B------:R-:W-:Y:S01]  /*1f60*/  BPT.TRAP 0x1 ;  /* 0x000000040000795c */ /* 0x000fe20000300000 */
.L_x_27:
[----:B------:R-:W-:-:S13]  /*1f70*/  ISETP.NE.AND P1, PT, R22, RZ, PT ;  /* 0x000000ff1600720c */ /* 0x000fda0003f25270 */
[----:B01----:R-:W-:-:S04]  /*1f80*/  @P1 IMAD R4, R3, 0x8, R6 ;  /* 0x0000000803041824 */ /* 0x003fc800078e0206 */
[----:B------:R-:W-:-:S05]  /*1f90*/  @P1 VIADD R5, R4, 0x10 ;  /* 0x0000001004051836 */ /* 0x000fca0000000000 */
[----:B------:R-:W-:-:S04]  /*1fa0*/  @P1 PRMT R5, R152, 0x654, R5 ;  /* 0x0000065498051816 */ /* 0x000fc80000000005 */
[----:B------:R0:W-:Y:S01]  /*1fb0*/  @P1 SYNCS.ARRIVE.TRANS64.RED.A1T0 RZ, [R5+URZ], RZ ;  /* 0x000000ff05ff19a7 */ /* 0x0001e2000810043f */
[----:B------:R-:W-:-:S13]  /*1fc0*/  ISETP.GT.U32.AND P1, PT, R19, 0x1, PT ;  /* 0x000000011300780c */ /* 0x000fda0003f24070 */
[----:B0-----:R-:W-:Y:S05]  /*1fd0*/  @P1 BRA `(.L_x_28) ;  /* 0x0000000000041947 */ /* 0x001fea0003800000 */
[----:B------:R-:W-:Y:S01]  /*1fe0*/  BPT.TRAP 0x1 ;  /* 0x000000040000795c */ /* 0x000fe20000300000 */
.L_x_28:
[----:B------:R-:W-:Y:S01]  /*1ff0*/  UIADD3 UR6, UR6, 0x1, URZ ;  /* 0x0000000106067890 */ /* 0x000fe2000fffe03f */
[C---:B------:R-:W-:Y:S01]  /*2000*/  ISETP.GT.AND P2, PT, R0.reuse, 0x1, PT ;  /* 0x000000010000780c */ /* 0x040fe20003f44270 */
[----:B------:R-:W-:Y:S02]  /*2010*/  VIADD R3, R3, 0x1 ;  /* 0x0000000103037836 */ /* 0x000fe40000000000 */
[----:B------:R-:W-:Y:S01]  /*2020*/  UISETP.NE.AND UP0, UPT, UR6, 0x2, UPT ;  /* 0x000000020600788c */ /* 0x000fe2000bf05270 */
[----:B------:R-:W-:Y:S02]  /*2030*/  VIADD R0, R0, 0xffffffff ;  /* 0xffffffff00007836 */ /* 0x000fe40000000000 */
[C---:B------:R-:W-:Y:S01]  /*2040*/  ISETP.NE.AND P1, PT, R3.reuse, 0x2, PT ;  /* 0x000000020300780c */ /* 0x040fe20003f25270 */
[----:B------:R-:W-:Y:S02]  /*2050*/  USEL UR7, URZ, 0x1, UP0 ;  /* 0x000000013f077887 */ /* 0x000fe40008000000 */
[----:B------:R-:W-:Y:S01]  /*2060*/  USEL UR6, UR6, URZ, UP0 ;  /* 0x0000003f06067287 */ /* 0x000fe20008000000 */
[----:B------:R-:W-:-:S03]  /*2070*/  SEL R3, R3, RZ, P1 ;  /* 0x000000ff03037207 */ /* 0x000fc60000800000 */
[----:B------:R-:W-:Y:S01]  /*2080*/  LOP3.LUT R7, R7, UR7, RZ, 0x3c, !PT ;  /* 0x0000000707077c12 */ /* 0x000fe2000f8e3cff */
[----:B------:R-:W-:Y:S07]  /*2090*/  @P2 BRA `(.L_x_29) ;  /* 0xfffffff8006c2947 */ /* 0x000fee000383ffff */
.L_x_22:
[----:B------:R-:W2:Y:S02]  /*20a0*/  LDC R0, c[0x0][0x28c] ;  /* 0x0000a300ff007b82 */ /* 0x000ea40000000800 */
[----:B--2---:R-:W-:-:S13]  /*20b0*/  ISETP.GE.AND P1, PT, R0, 0x1, PT ;  /* 0x000000010000780c */ /* 0x004fda0003f26270 */
[----:B------:R-:W-:Y:S05]  /*20c0*/  @!P1 BRA `(.L_x_30) ;  /* 0x0000000000409947 */ /* 0x000fea0003800000 */
[----:B------:R-:W-:Y:S05]  /*20d0*/  @!P0 BRA `(.L_x_31) ;  /* 0x0000000000048947 */ /* 0x000fea0003800000 */
[----:B------:R-:W-:Y:S01]  /*20e0*/  BPT.TRAP 0x1 ;  /* 0x000000040000795c */ /* 0x000fe20000300000 */
.L_x_31:
[----:B------:R-:W-:Y:S01]  /*20f0*/  ISETP.NE.AND P0, PT, R22, RZ, PT ;  /* 0x000000ff1600720c */ /* 0x000fe20003f05270 */
[----:B------:R-:W-:-:S12]  /*2100*/  UISETP.LT.AND UP1, UPT, UR40, 0x1, UPT ;  /* 0x000000012800788c */ /* 0x000fd8000bf21270 */
[----:B------:R-:W-:-:S05]  /*2110*/  VOTEU.ANY UP0, P0 ;  /* 0x00000000003f7886 */ /* 0x000fca0000000100 */
[----:B------:R-:W-:-:S04]  /*2120*/  @UP0 USEL UR4, UR40, 0x1, UP1 ;  /* 0x0000000128040887 */ /* 0x000fc80008800000 */
[----:B------:R-:W-:-:S06]  /*2130*/  @UP0 UIADD3 UR4, UR39, UR40, -UR4 ;  /* 0x0000002827040290 */ /* 0x000fcc000fffe804 */
[----:B------:R-:W-:-:S04]  /*2140*/  IMAD.U32 R0, RZ, RZ, UR4 ;  /* 0x00000004ff007e24 */ /* 0x000fc8000f8e00ff */
[----:B------:R-:W-:-:S05]  /*2150*/  @P0 IMAD.SHL.U32 R0, R0, 0x8, RZ ;  /* 0x0000000800000824 */ /* 0x000fca00078e00ff */
[----:B------:R-:W-:-:S04]  /*2160*/  @P0 LOP3.LUT R0, R0, 0x8, RZ, 0xc0, !PT ;  /* 0x0000000800000812 */ /* 0x000fc800078ec0ff */
[----:B------:R-:W-:-:S04]  /*2170*/  @P0 IADD3 R3, R6, 0x10, R0 ;  /* 0x0000001006030810 */ /* 0x000fc80007ffe000 */
[----:B------:R-:W-:-:S04]  /*2180*/  @P0 PRMT R3, R152, 0x654, R3 ;  /* 0x0000065498030816 */ /* 0x000fc80000000003 */
[----:B------:R2:W-:Y:S01]  /*2190*/  @P0 SYNCS.ARRIVE.TRANS64.RED.A1T0 RZ, [R3+URZ], RZ ;  /* 0x000000ff03ff09a7 */ /* 0x0005e2000810043f */
[----:B------:R-:W-:-:S13]  /*21a0*/  ISETP.GT.U32.AND P0, PT, R19, 0x1, PT ;  /* 0x000000011300780c */ /* 0x000fda0003f04070 */
[----:B--2---:R-:W-:Y:S05]  /*21b0*/  @P0 BRA `(.L_x_30) ;  /* 0x0000000000040947 */ /* 0x004fea0003800000 */
[----:B------:R-:W-:Y:S01]  /*21c0*/  BPT.TRAP 0x1 ;  /* 0x000000040000795c */ /* 0x000fe20000300000 */
.L_x_30:
[----:B------:R-:W2:Y:S01]  /*21d0*/  LDC R6, c[0x0][0x288] ;  /* 0x0000a200ff067b82 */ /* 0x000ea20000000800 */
[--C-:B------:R-:W-:Y:S01]  /*21e0*/  SHF.R.U32.HI R0, RZ, 0x2, R18.reuse ;  /* 0x00000002ff007819 */ /* 0x100fe20000011612 */
[----:B------:R-:W-:Y:S01]  /*21f0*/  UIADD3 UR39, UR40, UR39, URZ ;  /* 0x0000002728277290 */ /* 0x000fe2000fffe03f */
[----:B01----:R-:W-:Y:S01]  /*2200*/  SHF.R.U32.HI R5, RZ, 0x7, R18 ;  /* 0x00000007ff057819 */ /* 0x003fe20000011612 */
[----:B------:R-:W-:Y:S01]  /*2210*/  ULDC UR8, c[0x0][0x284] ;  /* 0x0000a10000087ab9 */ /* 0x000fe20000000800 */
[----:B------:R-:W-:Y:S01]  /*2220*/  LOP3.LUT R4, R18, 0x60, RZ, 0xc0, !PT ;  /* 0x0000006012047812 */ /* 0x000fe200078ec0ff */
[----:B------:R-:W-:Y:S01]  /*2230*/  USHF.R.U32.HI UR4, URZ, 0x1, UR39 ;  /* 0x000000013f047899 */ /* 0x000fe20008011627 */
[----:B------:R-:W-:Y:S01]  /*2240*/  LOP3.LUT R3, R0, 0x7, RZ, 0xc0, !PT ;  /* 0x0000000700037812 */ /* 0x000fe200078ec0ff */
[----:B------:R-:W-:Y:S01]  /*2250*/  UISETP.GT.U32.AND UP1, UPT, UR39, 0x1, UPT ;  /* 0x000000012700788c */ /* 0x000fe2000bf24070 */
[----:B------:R-:W-:Y:S01]  /*2260*/  LOP3.LUT R0, R5, 0x1, RZ, 0xc0, !PT ;  /* 0x0000000105007812 */ /* 0x000fe200078ec0ff */
[----:B------:R-:W-:Y:S01]  /*2270*/  ULOP3.LUT UR4, UR4, 0x1, URZ, 0xc0, !UPT ;  /* 0x0000000104047892 */ /* 0x000fe2000f8ec03f */
[----:B------:R-:W-:Y:S01]  /*2280*/  SHF.R.U32.HI R10, RZ, 0x1, R4 ;  /* 0x00000001ff0a7819 */ /* 0x000fe20000011604 */
[----:B------:R-:W-:Y:S01]  /*2290*/  IMAD.SHL.U32 R4, R18, 0x2, RZ ;  /* 0x0000000212047824 */ /* 0x000fe200078e00ff */
[----:B------:R-:W-:Y:S01]  /*22a0*/  SHF.R.S32.HI R21, RZ, 0x1f, R23 ;  /* 0x0000001fff157819 */ /* 0x000fe20000011417 */
[----:B------:R-:W-:Y:S01]  /*22b0*/  IMAD.SHL.U32 R8, R0, 0x40, RZ ;  /* 0x0000004000087824 */ /* 0x000fe200078e00ff */
[--C-:B------:R-:W-:Y:S01]  /*22c0*/  IADD3 R5, RZ, -R10, -R3.reuse ;  /* 0x8000000aff057210 */ /* 0x100fe20007ffe803 */
[----:B------:R-:W-:Y:S01]  /*22d0*/  UISETP.NE.U32.AND UP0, UPT, UR4, 0x1, UPT ;  /* 0x000000010400788c */ /* 0x000fe2000bf05070 */
[----:B------:R-:W-:Y:S01]  /*22e0*/  LOP3.LUT R4, R4, 0x6, RZ, 0xc0, !PT ;  /* 0x0000000604047812 */ /* 0x000fe200078ec0ff */
[----:B------:R-:W-:Y:S01]  /*22f0*/  ULDC.64 UR6, c[0x0][0x5d0] ;  /* 0x0001740000067ab9 */ /* 0x000fe20000000a00 */
[----:B------:R-:W-:Y:S01]  /*2300*/  LOP3.LUT R3, R8, 0x40, R3, 0xe2, !PT ;  /* 0x0000004008037812 */ /* 0x000fe200078ee203 */
[----:B------:R-:W-:Y:S01]  /*2310*/  IMAD R11, R0, -0x40, R5 ;  /* 0xffffffc0000b7824 */ /* 0x000fe200078e0205 */
[----:B------:R-:W-:Y:S01]  /*2320*/  LOP3.LUT R0, R18, 0x3, RZ, 0xc0, !PT ;  /* 0x0000000312007812 */ /* 0x000fe200078ec0ff */
[----:B------:R-:W-:Y:S01]  /*2330*/  UISETP.LT.U32.AND UP1, UPT, UR40, 0x2, UP1 ;  /* 0x000000022800788c */ /* 0x000fe20008f21070 */
[----:B------:R-:W-:Y:S01]  /*2340*/  PRMT R8, R4, 0x6540, R153 ;  /* 0x0000654004087816 */ /* 0x000fe20000000099 */
[----:B------:R-:W-:Y:S01]  /*2350*/  IMAD.SHL.U32 R153, R153, 0x100, RZ ;  /* 0x0000010099997824 */ /* 0x000fe200078e00ff */
[----:B------:R-:W-:Y:S01]  /*2360*/  UISETP.GT.U32.AND UP0, UPT, UR40, 0x1, !UP0 ;  /* 0x000000012800788c */ /* 0x000fe2000c704070 */
[----:B--2---:R-:W-:Y:S01]  /*2370*/  IMAD R12, R0, -0x2, R6 ;  /* 0xfffffffe000c7824 */ /* 0x004fe200078e0206 */
[----:B------:R-:W-:Y:S01]  /*2380*/  SHF.R.S32.HI R9, RZ, 0x1f, R8 ;  /* 0x0000001fff097819 */ /* 0x000fe20000011408 */
[C---:B------:R-:W-:Y:S01]  /*2390*/  IMAD.SHL.U32 R0, R154.reuse, 0x80, RZ ;  /* 0x000000809a007824 */ /* 0x040fe200078e00ff */
[----:B------:R-:W-:Y:S01]  /*23a0*/  ISETP.GE.AND P0, PT, R153, R6, PT ;  /* 0x000000069900720c */ /* 0x000fe20003f06270 */
[----:B------:R-:W-:Y:S01]  /*23b0*/  IMAD R4, R21, UR6, RZ ;  /* 0x0000000615047c24 */ /* 0x000fe2000f8e02ff */
[----:B------:R-:W-:Y:S01]  /*23c0*/  USEL UR5, URZ, 0x1, !UP1 ;  /* 0x000000013f057887 */ /* 0x000fe2000c800000 */
[----:B------:R-:W-:Y:S01]  /*23d0*/  IMAD.WIDE R6, R154, 0x80, RZ ;  /* 0x000000809a067825 */ /* 0x000fe200078e02ff */
[C---:B------:R-:W-:Y:S01]  /*23e0*/  ISETP.GE.OR P0, PT, R0.reuse, UR8, P0 ;  /* 0x0000000800007c0c */ /* 0x040fe20008706670 */
[----:B------:R-:W-:Y:S01]  /*23f0*/  USEL UR4, URZ, 0x1, !UP0 ;  /* 0x000000013f047887 */ /* 0x000fe2000c000000 */
[----:B------:R-:W-:Y:S01]  /*2400*/  IADD3 R0, -R0, UR8, R11 ;  /* 0x0000000800007c10 */ /* 0x000fe2000fffe10b */
[C---:B------:R-:W-:Y:S01]  /*2410*/  IMAD R13, R23.reuse, UR7, R4 ;  /* 0x00000007170d7c24 */ /* 0x040fe2000f8e0204 */
[----:B------:R-:W-:Y:S01]  /*2420*/  ULOP3.LUT UR39, UR39, 0x1, URZ, 0xc0, !UPT ;  /* 0x0000000127277892 */ /* 0x000fe2000f8ec03f */
[----:B------:R-:W-:Y:S01]  /*2430*/  IMAD.WIDE.U32 R4, R23, UR6, R8 ;  /* 0x0000000617047c25 */ /* 0x000fe2000f8e0008 */
[----:B------:R-:W-:Y:S01]  /*2440*/  ULOP3.LUT UR38, UR4, UR38, UR5, 0x96, !UPT ;  /* 0x0000002604267292 */ /* 0x000fe2000f8e9605 */
[----:B------:R-:W-:-:S02]  /*2450*/  LOP3.LUT R169, R6, R3, R10, 0xfe, !PT ;  /* 0x0000000306a97212 */ /* 0x000fc400078efe0a */
[----:B------:R-:W-:Y:S02]  /*2460*/  IMAD.IADD R5, R5, 0x1, R13 ;  /* 0x0000000105057824 */ /* 0x000fe400078e020d */
[----:B------:R-:W-:Y:S02]  /*2470*/  IMAD.IADD R3, R12, 0x1, -R153 ;  /* 0x000000010c037824 */ /* 0x000fe400078e0a99 */
[----:B------:R-:W-:Y:S01]  /*2480*/  IMAD.MOV.U32 R154, RZ, RZ, -0x1 ;  /* 0xffffffffff9a7424 */ /* 0x000fe200078e00ff */
[----:B------:R-:W-:Y:S06]  /*2490*/  @P0 BRA `(.L_x_32) ;  /* 0x0000007800dc0947 */ /* 0x000fec0003800000 */
[----:B------:R-:W0:Y:S01]  /*24a0*/  LDC.64 R10, c[0x0][0x5c8] ;  /* 0x00017200ff0a7b82 */ /* 0x000e220000000a00 */
[----:B-----5:R-:W-:Y:S01]  /*24b0*/  FSETP.NEU.AND P0, PT, R156, RZ, PT ;  /* 0x000000ff9c00720b */ /* 0x020fe20003f0d000 */
[----:B------:R-:W-:Y:S01]  /*24c0*/  BSSY B0, `(.L_x_32) ;  /* 0x00007b4000007945 */ /* 0x000fe20003800000 */
[----:B------:R-:W-:-:S04]  /*24d0*/  ISETP.GT.AND P2, PT, R3, RZ, PT ;  /* 0x000000ff0300720c */ /* 0x000fc80003f44270 */
[----:B------:R-:W-:Y:S01]  /*24e0*/  ISETP.GT.AND P1, PT, R0, RZ, P2 ;  /* 0x000000ff0000720c */ /* 0x000fe20001724270 */
[-C--:B0-----:R-:W-:Y:S02]  /*24f0*/  IMAD R12, R7, R10.reuse, RZ ;  /* 0x0000000a070c7224 */ /* 0x081fe400078e02ff */
[----:B------:R-:W-:-:S04]  /*2500*/  IMAD.WIDE.U32 R160, R169, R10, R4 ;  /* 0x0000000aa9a07225 */ /* 0x000fc800078e0004 */
[----:B------:R-:W-:-:S04]  /*2510*/  IMAD R5, R169, R11, R12 ;  /* 0x0000000ba9057224 */ /* 0x000fc800078e020c */
[----:B------:R-:W-:Y:S01]  /*2520*/  IMAD.IADD R153, R161, 0x1, R5 ;  /* 0x00000001a1997824 */ /* 0x000fe200078e0205 */
[----:B------:R-:W-:Y:S06]  /*2530*/  @!P0 BRA `(.L_x_33) ;  /* 0x0000005400988947 */ /* 0x000fec0003800000 */
[----:B------:R-:W0:Y:S01]  /*2540*/  LDC.64 R14, c[0x0][0x5b8] ;  /* 0x00016e00ff0e7b82 */ /* 0x000e220000000a00 */
[----:B------:R-:W-:-:S07]  /*2550*/  ULDC.64 UR4, c[0x0][0x5c0] ;  /* 0x0001700000047ab9 */ /* 0x000fce0000000a00 */
[----:B------:R-:W1:Y:S08]  /*2560*/  LDC.64 R166, c[0x0][0x5b0] ;  /* 0x00016c00ffa67b82 */ /* 0x000e700000000a00 */
[----:B------:R-:W2:Y:S01]  /*2570*/  LDC.64 R12, c[0x0][0x5a8] ;  /* 0x00016a00ff0c7b82 */ /* 0x000ea20000000a00 */
[-C--:B0-----:R-:W-:Y:S02]  /*2580*/  IMAD R4, R21, R14.reuse, RZ ;  /* 0x0000000e15047224 */ /* 0x081fe400078e02ff */
[----:B------:R-:W-:-:S04]  /*2590*/  IMAD.WIDE.U32 R162, R23, R14, R8 ;  /* 0x0000000e17a27225 */ /* 0x000fc800078e0008 */
[----:B------:R-:W-:Y:S02]  /*25a0*/  IMAD R161, R23, R15, R4 ;  /* 0x0000000f17a17224 */ /* 0x000fe400078e0204 */
[-C--:B-1----:R-:W-:Y:S02]  /*25b0*/  IMAD R6, R7, R166.reuse, RZ ;  /* 0x000000a607067224 */ /* 0x082fe400078e02ff */
[----:B------:R-:W-:Y:S02]  /*25c0*/  IMAD.IADD R21, R163, 0x1, R161 ;  /* 0x00000001a3157824 */ /* 0x000fe400078e02a1 */
[----:B------:R-:W-:Y:S02]  /*25d0*/  IMAD.MOV.U32 R20, RZ, RZ, R162 ;  /* 0x000000ffff147224 */ /* 0x000fe400078e00a2 */
[C---:B------:R-:W-:Y:S02]  /*25e0*/  IMAD R165, R169.reuse, R167, R6 ;  /* 0x000000a7a9a57224 */ /* 0x040fe400078e0206 */
[----:B------:R-:W-:-:S04]  /*25f0*/  IMAD.WIDE.U32 R4, R169, R166, R20 ;  /* 0x000000a6a9047225 */ /* 0x000fc800078e0014 */
[----:B------:R-:W-:Y:S01]  /*2600*/  IMAD.IADD R5, R5, 0x1, R165 ;  /* 0x0000000105057824 */ /* 0x000fe200078e02a5 */
[----:B--2---:R-:W-:-:S04]  /*2610*/  LEA R6, P0, R4, R12, 0x1 ;  /* 0x0000000c04067211 */ /* 0x004fc800078008ff */
[----:B------:R-:W-:-:S05]  /*2620*/  LEA.HI.X R7, R4, R13, R5, 0x1, P0 ;  /* 0x0000000d04077211 */ /* 0x000fca00000f0c05 */
[----:B------:R0:W2:Y:S01]  /*2630*/  @P1 LDG.E.LTC128B.U16 R15, desc[UR36][R6.64] ;  /* 0x00000024060f1981 */ /* 0x0000a2000c1e1520 */
[----:B------:R-:W-:Y:S01]  /*2640*/  LEA R4, P0, R160, UR4, 0x1 ;  /* 0x00000004a0047c11 */ /* 0x000fe2000f8008ff */
[----:B------:R-:W-:Y:S01]  /*2650*/  IMAD.WIDE.U32 R158, R169, R166, R8 ;  /* 0x000000a6a99e7225 */ /* 0x000fe200078e0008 */
[----:B------:R-:W-:Y:S03]  /*2660*/  BSSY B1, `(.L_x_34) ;  /* 0x0000012000017945 */ /* 0x000fe60003800000 */
[----:B------:R-:W-:Y:S02]  /*2670*/  IMAD.IADD R159, R165, 0x1, R159 ;  /* 0x00000001a59f7824 */ /* 0x000fe400078e029f */
[----:B------:R-:W-:-:S04]  /*2680*/  IMAD.WIDE.U32 R158, R23, R14, R158 ;  /* 0x0000000e179e7225 */ /* 0x000fc800078e009e */
[----:B0-----:R-:W-:Y:S01]  /*2690*/  IMAD.IADD R7, R161, 0x1, R159 ;  /* 0x00000001a1077824 */ /* 0x001fe200078e029f */
[----:B------:R-:W-:Y:S02]  /*26a0*/  LEA R6, P4, R158, R12, 0x1 ;  /* 0x0000000c9e067211 */ /* 0x000fe400078808ff */
[----:B------:R-:W-:Y:S02]  /*26b0*/  SHF.L.U64.HI R159, R166, 0x3, R167 ;  /* 0x00000003a69f7819 */ /* 0x000fe400000102a7 */
[----:B------:R-:W-:Y:S01]  /*26c0*/  LEA.HI.X R7, R158, R13, R7, 0x1, P4 ;  /* 0x0000000d9e077211 */ /* 0x000fe200020f0c07 */
[----:B------:R-:W-:Y:S02]  /*26d0*/  IMAD.SHL.U32 R158, R166, 0x8, RZ ;  /* 0x00000008a69e7824 */ /* 0x000fe400078e00ff */
[----:B--2---:R-:W-:-:S04]  /*26e0*/  IMAD.U32 R5, R15, 0x10000, RZ ;  /* 0x000100000f057824 */ /* 0x004fc800078e00ff */
[----:B------:R-:W-:-:S04]  /*26f0*/  FMUL R5, R5, R156 ;  /* 0x0000009c05057220 */ /* 0x000fc80000400000 */
[----:B------:R-:W-:Y:S01]  /*2700*/  FFMA R24, R24, R155, R5 ;  /* 0x0000009b18187223 */ /* 0x000fe20000000005 */
[----:B------:R-:W-:Y:S02]  /*2710*/  LEA.HI.X R5, R160, UR5, R153, 0x1, P0 ;  /* 0x00000005a0057c11 */ /* 0x000fe400080f0c99 */
[----:B------:R-:W-:Y:S02]  /*2720*/  ISETP.GT.AND P0, PT, R3, 0x1, PT ;  /* 0x000000010300780c */ /* 0x000fe40003f04270 */
[----:B------:R-:W-:Y:S02]  /*2730*/  F2FP.BF16.F32.PACK_AB R24, RZ, R24 ;  /* 0x00000018ff18723e */ /* 0x000fe400000010ff */
[----:B------:R-:W-:-:S03]  /*2740*/  ISETP.GT.AND P3, PT, R0, RZ, P0 ;  /* 0x000000ff0000720c */ /* 0x000fc60000764270 */
[----:B------:R0:W-:Y:S10]  /*2750*/  @P1 STG.E.U16 desc[UR36][R4.64], R24 ;  /* 0x0000001804001986 */ /* 0x0001f4000c101524 */
[----:B------:R-:W-:Y:S05]  /*2760*/  @!P3 BRA `(.L_x_35) ;  /* 0x000000000004b947 */ /* 0x000fea0003800000 */
[----:B------:R1:W5:Y:S02]  /*2770*/  LDG.E.LTC128B.U16 R15, desc[UR36][R6.64+0x2] ;  /* 0x00000224060f7981 */ /* 0x000364000c1e1520 */
.L_x_35:
[----:B------:R-:W-:Y:S05]  /*2780*/  BSYNC B1 ;  /* 0x0000000000017941 */ /* 0x000fea0003800000 */
.L_x_34:
[----:B-----5:R-:W-:Y:S01]  /*2790*/  IMAD.U32 R153, R15, 0x10000, RZ ;  /* 0x000100000f997824 */ /* 0x020fe200078e00ff */
[----:B------:R-:W-:Y:S01]  /*27a0*/  ISETP.GT.AND P2, PT, R0, 0x8, P2 ;  /* 0x000000080000780c */ /* 0x000fe20001744270 */
[----:B------:R-:W-:Y:S01]  /*27b0*/  IMAD.WIDE.U32 R158, R169, R166, R158 ;  /* 0x000000a6a99e7225 */ /* 0x000fe200078e009e */
[----:B0-----:R-:W-:-:S03]  /*27c0*/  PRMT R24, R15, 0x7610, R24 ;  /* 0x000076100f187816 */ /* 0x001fc60000000018 */
[----:B------:R-:W-:Y:S01]  /*27d0*/  FMUL R20, R153, R156 ;  /* 0x0000009c99147220 */ /* 0x000fe20000400000 */
[----:B------:R-:W-:Y:S01]  /*27e0*/  IMAD.IADD R165, R165, 0x1, R159 ;  /* 0x00000001a5a57824 */ /* 0x000fe200078e029f */
[----:B------:R-:W-:Y:S02]  /*27f0*/  IADD3 R162, P1, R162, R158, RZ ;  /* 0x0000009ea2a27210 */ /* 0x000fe40007f3e0ff */
[----:B------:R-:W-:-:S03]  /*2800*/  FFMA R25, R25, R155, R20 ;  /* 0x0000009b19197223 */ /* 0x000fc60000000014 */
[----:B------:R-:W-:Y:S02]  /*2810*/  IMAD.X R21, R165, 0x1, R21, P1 ;  /* 0x00000001a5157824 */ /* 0x000fe400008e0615 */
[----:B------:R-:W-:Y:S02]  /*2820*/  F2FP.BF16.F32.PACK_AB R25, RZ, R25 ;  /* 0x00000019ff19723e */ /* 0x000fe400000010ff */
[C---:B------:R-:W-:Y:S02]  /*2830*/  LEA R20, P1, R162.reuse, R12, 0x1 ;  /* 0x0000000ca2147211 */ /* 0x040fe400078208ff */
[----:B------:R-:W-:Y:S02]  /*2840*/  PRMT R153, R25, 0x7610, R153 ;  /* 0x0000761019997816 */ /* 0x000fe40000000099 */
[----:B------:R-:W-:-:S03]  /*2850*/  LEA.HI.X R21, R162, R13, R21, 0x1, P1 ;  /* 0x0000000da2157211 */ /* 0x000fc600008f0c15 */
[----:B------:R0:W-:Y:S04]  /*2860*/  @P3 STG.E.U16 desc[UR36][R4.64+0x2], R153 ;  /* 0x0000029904003986 */ /* 0x0001e8000c101524 */
[----:B------:R-:W2:Y:S01]  /*2870*/  @P2 LDG.E.LTC128B.U16 R24, desc[UR36][R20.64] ;  /* 0x0000002414182981 */ /* 0x000ea2000c1e1520 */
[----:B------:R-:W-:Y:S01]  /*2880*/  IADD3 R8, P1, R8, R158, RZ ;  /* 0x0000009e08087210 */ /* 0x000fe20007f3e0ff */
[----:B------:R-:W-:Y:S01]  /*2890*/  BSSY B1, `(.L_x_36) ;  /* 0x0000011000017945 */ /* 0x000fe20003800000 */
[----:B------:R-:W-:Y:S02]  /*28a0*/  SHF.L.U64.HI R11, R10, 0x4, R11 ;  /* 0x000000040a0b7819 */ /* 0x000fe4000001020b */
[----:B------:R-:W-:Y:S01]  /*28b0*/  ISETP.GT.AND P0, PT, R0, 0x8, P0 ;  /* 0x000000080000780c */ /* 0x000fe20000704270 */
[----:B------:R-:W-:Y:S01]  /*28c0*/  IMAD.X R9, R9, 0x1, R165, P1 ;  /* 0x0000000109097824 */ /* 0x000fe200008e06a5 */
[----:B------:R-:W-:-:S05]  /*28d0*/  LEA R10, P1, R10, R4, 0x4 ;  /* 0x000000040a0a7211 */ /* 0x000fca00078220ff */
[----:B------:R-:W-:Y:S02]  /*28e0*/  IMAD.X R11, R11, 0x1, R5, P1 ;  /* 0x000000010b0b7824 */ /* 0x000fe400008e0605 */
[----:B--2---:R-:W-:-:S04]  /*28f0*/  IMAD.U32 R15, R24, 0x10000, RZ ;  /* 0x00010000180f7824 */ /* 0x004fc800078e00ff */
[----:B------:R-:W-:Y:S01]  /*2900*/  FMUL R25, R15, R156 ;  /* 0x0000009c0f197220 */ /* 0x000fe20000400000 */
[----:B------:R-:W-:-:S04]  /*2910*/  IMAD.WIDE.U32 R14, R23, R14, R8 ;  /* 0x0000000e170e7225 */ /* 0x000fc800078e0008 */
[----:B------:R-:W-:Y:S01]  /*2920*/  FFMA R25, R26, R155, R25 ;  /* 0x0000009b1a197223 */ /* 0x000fe20000000019 */
[----:B------:R-:W-:Y:S01]  /*2930*/  IMAD.IADD R9, R161, 0x1, R15 ;  /* 0x00000001a1097824 */ /* 0x000fe200078e020f */
[----:B------:R-:W-:-:S03]  /*2940*/  LEA R8, P3, R14, R12, 0x1 ;  /* 0x0000000c0e087211 */ /* 0x000fc600078608ff */
[----:B------:R-:W-:Y:S02]  /*2950*/  F2FP.BF16.F32.PACK_AB R25, RZ, R25 ;  /* 0x00000019ff19723e */ /* 0x000fe400000010ff */
[----:B------:R-:W-:-:S03]  /*2960*/  LEA.HI.X R9, R14, R13, R9, 0x1, P3 ;  /* 0x0000000d0e097211 */ /* 0x000fc600018f0c09 */
[----:B------:R0:W-:Y:S01]  /*2970*/  @P2 STG.E.U16 desc[UR36][R10.64], R25 ;  /* 0x000000190a002986 */ /* 0x0001e2000c101524 */
[----:B------:R-:W-:Y:S05]  /*2980*/  @!P0 BRA `(.L_x_37) ;  /* 0x0000000000048947 */ /* 0x000fea0003800000 */
[----:B------:R2:W5:Y:S02]  /*2990*/  LDG.E.LTC128B.U16 R24, desc[UR36][R8.64+0x2] ;  /* 0x0000022408187981 */ /* 0x000564000c1e1520 */
.L_x_37:
[----:B------:R-:W-:Y:S05]  /*29a0*/  BSYNC B1 ;  /* 0x0000000000017941 */ /* 0x000fea0003800000 */
.L_x_36:
[----:B-----5:R-:W-:Y:S01]  /*29b0*/  IMAD.U32 R13, R24, 0x10000, RZ ;  /* 0x00010000180d7824 */ /* 0x020fe200078e00ff */
[----:B------:R-:W-:Y:S01]  /*29c0*/  ISETP.GT.AND P1, PT, R3, 0x8, PT ;  /* 0x000000080300780c */ /* 0x000fe20003f24270 */
[----:B------:R-:W-:Y:S02]  /*29d0*/  BSSY B1, `(.L_x_38) ;  /* 0x0000008000017945 */ /* 0x000fe40003800000 */
[----:B------:R-:W-:Y:S01]  /*29e0*/  FMUL R12, R13, R156 ;  /* 0x0000009c0d0c7220 */ /* 0x000fe20000400000 */
[----:B------:R-:W-:-:S03]  /*29f0*/  ISETP.GT.AND P2, PT, R0, RZ, P1 ;  /* 0x000000ff0000720c */ /* 0x000fc60000f44270 */
[----:B------:R-:W-:-:S05]  /*2a00*/  FFMA R12, R27, R155, R12 ;  /* 0x0000009b1b0c7223 */ /* 0x000fca000000000c */
[----:B------:R-:W-:-:S05]  /*2a10*/  F2FP.BF16.F32.PACK_AB R12, RZ, R12 ;  /* 0x0000000cff0c723e */ /* 0x000fca00000010ff */
[----:B------:R3:W-:Y:S01]  /*2a20*/  @P0 STG.E.U16 desc[UR36][R10.64+0x2], R12 ;  /* 0x0000020c0a000986 */ /* 0x0007e2000c101524 */
[----:B------:R-:W-:Y:S05]  /*2a30*/  @!P2 BRA `(.L_x_39) ;  /* 0x000000000004a947 */ /* 0x000fea0003800000 */
[----:B------:R4:W5:Y:S02]  /*2a40*/  LDG.E.LTC128B.U16 R24, desc[UR36][R6.64+0x10] ;  /* 0x0000102406187981 */ /* 0x000964000c1e1520 */
.L_x_39:
[----:B------:R-:W-:Y:S05]  /*2a50*/  BSYNC B1 ;  /* 0x0000000000017941 */ /* 0x000fea0003800000 */
.L_x_38:
        /* <DEDUP_REMOVED lines=10> */
.L_x_41:
[----:B------:R-:W-:Y:S05]  /*2b00*/  BSYNC B1 ;  /* 0x0000000000017941 */ /* 0x000fea0003800000 */
.L_x_40:
[----:B0----5:R-:W-:Y:S01]  /*2b10*/  IMAD.U32 R13, R24, 0x10000, RZ ;  /* 0x00010000180d7824 */ /* 0x021fe200078e00ff */
[----:B------:R-:W-:Y:S01]  /*2b20*/  ISETP.GT.AND P1, PT, R0, 0x8, P1 ;  /* 0x000000080000780c */ /* 0x000fe20000f24270 */
[----:B------:R-:W-:Y:S02]  /*2b30*/  BSSY B1, `(.L_x_42) ;  /* 0x0000007000017945 */ /* 0x000fe40003800000 */
[----:B---3--:R-:W-:-:S04]  /*2b40*/  FMUL R12, R13, R156 ;  /* 0x0000009c0d0c7220 */ /* 0x008fc80000400000 */
[----:B------:R-:W-:-:S05]  /*2b50*/  FFMA R12, R29, R155, R12 ;  /* 0x0000009b1d0c7223 */ /* 0x000fca000000000c */
[----:B------:R-:W-:-:S05]  /*2b60*/  F2FP.BF16.F32.PACK_AB R12, RZ, R12 ;  /* 0x0000000cff0c723e */ /* 0x000fca00000010ff */
[----:B------:R0:W-:Y:S01]  /*2b70*/  @P3 STG.E.U16 desc[UR36][R4.64+0x12], R12 ;  /* 0x0000120c04003986 */ /* 0x0001e2000c101524 */
[----:B------:R-:W-:Y:S05]  /*2b80*/  @!P1 BRA `(.L_x_43) ;  /* 0x0000000000049947 */ /* 0x000fea0003800000 */
[----:B------:R3:W5:Y:S02]  /*2b90*/  LDG.E.LTC128B.U16 R24, desc[UR36][R8.64+0x10] ;  /* 0x0000102408187981 */ /* 0x000764000c1e1520 */
.L_x_43:
[----:B------:R-:W-:Y:S05]  /*2ba0*/  BSYNC B1 ;  /* 0x0000000000017941 */ /* 0x000fea0003800000 */
.L_x_42:
[----:B-----5:R-:W-:Y:S01]  /*2bb0*/  IMAD.U32 R13, R24, 0x10000, RZ ;  /* 0x00010000180d7824 */ /* 0x020fe200078e00ff */
[----:B------:R-:W-:Y:S01]  /*2bc0*/  ISETP.GT.AND P0, PT, R0, 0x8, P0 ;  /* 0x000000080000780c */ /* 0x000fe20000704270 */
[----:B------:R-:W-:Y:S02]  /*2bd0*/  BSSY B1, `(.L_x_44) ;  /* 0x0000007000017945 */ /* 0x000fe40003800000 */
[----:B------:R-:W-:-:S04]  /*2be0*/  FMUL R13, R13, R156 ;  /* 0x0000009c0d0d7220 */ /* 0x000fc80000400000 */
[----:B------:R-:W-:-:S05]  /*2bf0*/  FFMA R13, R30, R155, R13 ;  /* 0x0000009b1e0d7223 */ /* 0x000fca000000000d */
[----:B------:R-:W-:-:S05]  /*2c00*/  F2FP.BF16.F32.PACK_AB R13, RZ, R13 ;  /* 0x0000000dff0d723e */ /* 0x000fca00000010ff */
[----:B------:R0:W-:Y:S01]  /*2c10*/  @P1 STG.E.U16 desc[UR36][R10.64+0x10], R13 ;  /* 0x0000100d0a001986 */ /* 0x0001e2000c101524 */
[----:B------:R-:W-:Y:S05]  /*2c20*/  @!P0 BRA `(.L_x_45) ;  /* 0x0000000000048947 */ /* 0x000fea0003800000 */
[----:B------:R0:W5:Y:S02]  /*2c30*/  LDG.E.LTC128B.U16 R24, desc[UR36][R8.64+0x12] ;  /* 0x0000122408187981 */ /* 0x000164000c1e1520 */
.L_x_45:
[----:B------:R-:W-:Y:S05]  /*2c40*/  BSYNC B1 ;  /* 0x0000000000017941 */ /* 0x000fea0003800000 */
.L_x_44:
[----:B0----5:R-:W-:Y:S01]  /*2c50*/  IMAD.U32 R13, R24, 0x10000, RZ ;  /* 0x00010000180d7824 */ /* 0x021fe200078e00ff */
        /* <DEDUP_REMOVED lines=9> */
.L_x_47:
[----:B------:R-:W-:Y:S05]  /*2cf0*/  BSYNC B1 ;  /* 0x0000000000017941 */ /* 0x000fea0003800000 */
.L_x_46:
        /* <DEDUP_REMOVED lines=10> */
.L_x_49:
[----:B------:R-:W-:Y:S05]  /*2da0*/  BSYNC B1 ;  /* 0x0000000000017941 */ /* 0x000fea0003800000 */
.L_x_48:
[----:B0----5:R-:W-:Y:S01]  /*2db0*/  IMAD.U32 R13, R24, 0x10000, RZ ;  /* 0x00010000180d7824 */ /* 0x021fe200078e00ff */
        /* <DEDUP_REMOVED lines=8> */
.L_x_51:
[----:B------:R-:W-:Y:S05]  /*2e40*/  BSYNC B1 ;  /* 0x0000000000017941 */ /* 0x000fea0003800000 */
.L_x_50:
        /* <DEDUP_REMOVED lines=9> */
.L_x_53:
[----:B------:R-:W-:Y:S05]  /*2ee0*/  BSYNC B1 ;  /* 0x0000000000017941 */ /* 0x000fea0003800000 */
.L_x_52:
        /* <DEDUP_REMOVED lines=10> */
.L_x_55:
[----:B------:R-:W-:Y:S05]  /*2f90*/  BSYNC B1 ;  /* 0x0000000000017941 */ /* 0x000fea0003800000 */
.L_x_54:
        /* <DEDUP_REMOVED lines=10> */
.L_x_57:
[----:B------:R-:W-:Y:S05]  /*3040*/  BSYNC B1 ;  /* 0x0000000000017941 */ /* 0x000fea0003800000 */
.L_x_56:
        /* <DEDUP_REMOVED lines=9> */
.L_x_59:
[----:B------:R-:W-:Y:S05]  /*30e0*/  BSYNC B1 ;  /* 0x0000000000017941 */ /* 0x000fea0003800000 */
.L_x_58:
        /* <DEDUP_REMOVED lines=9> */
.L_x_61:
[----:B------:R-:W-:Y:S05]  /*3180*/  BSYNC B1 ;  /* 0x0000000000017941 */ /* 0x000fea0003800000 */
.L_x_60:
        /* <DEDUP_REMOVED lines=10> */
.L_x_63:
[----:B------:R-:W-:Y:S05]  /*3230*/  BSYNC B1 ;  /* 0x0000000000017941 */ /* 0x000fea0003800000 */
.L_x_62:
        /* <DEDUP_REMOVED lines=10> */
.L_x_65:
[----:B------:R-:W-:Y:S05]  /*32e0*/  BSYNC B1 ;  /* 0x0000000000017941 */ /* 0x000fea0003800000 */
.L_x_64:
        /* <DEDUP_REMOVED lines=9> */
.L_x_67:
[----:B------:R-:W-:Y:S05]  /*3380*/  BSYNC B1 ;  /* 0x0000000000017941 */ /* 0x000fea0003800000 */
.L_x_66:
        /* <DEDUP_REMOVED lines=9> */
.L_x_69:
[----:B------:R-:W-:Y:S05]  /*3420*/  BSYNC B1 ;  /* 0x0000000000017941 */ /* 0x000fea0003800000 */
.L_x_68:
        /* <DEDUP_REMOVED lines=10> */
.L_x_71:
[----:B------:R-:W-:Y:S05]  /*34d0*/  BSYNC B1 ;  /* 0x0000000000017941 */ /* 0x000fea0003800000 */
.L_x_70:
        /* <DEDUP_REMOVED lines=10> */
.L_x_73:
[----:B------:R-:W-:Y:S05]  /*3580*/  BSYNC B1 ;  /* 0x0000000000017941 */ /* 0x000fea0003800000 */
.L_x_72:
        /* <DEDUP_REMOVED lines=9> */
.L_x_75:
[----:B------:R-:W-:Y:S05]  /*3620*/  BSYNC B1 ;  /* 0x0000000000017941 */ /* 0x000fea0003800000 */
.L_x_74:
        /* <DEDUP_REMOVED lines=9> */
.L_x_77:
[----:B------:R-:W-:Y:S05]  /*36c0*/  BSYNC B1 ;  /* 0x0000000000017941 */ /* 0x000fea0003800000 */
.L_x_76:
        /* <DEDUP_REMOVED lines=10> */
.L_x_79:
[----:B------:R-:W-:Y:S05]  /*3770*/  BSYNC B1 ;  /* 0x0000000000017941 */ /* 0x000fea0003800000 */
.L_x_78:
        /* <DEDUP_REMOVED lines=10> */
.L_x_81:
[----:B------:R-:W-:Y:S05]  /*3820*/  BSYNC B1 ;  /* 0x0000000000017941 */ /* 0x000fea0003800000 */
.L_x_80:
        /* <DEDUP_REMOVED lines=9> */
.L_x_83:
[----:B------:R-:W-:Y:S05]  /*38c0*/  BSYNC B1 ;  /* 0x0000000000017941 */ /* 0x000fea0003800000 */
.L_x_82:
        /* <DEDUP_REMOVED lines=9> */
.L_x_85:
[----:B------:R-:W-:Y:S05]  /*3960*/  BSYNC B1 ;  /* 0x0000000000017941 */ /* 0x000fea0003800000 */
.L_x_84:
        /* <DEDUP_REMOVED lines=10> */
.L_x_87:
[----:B------:R-:W-:Y:S05]  /*3a10*/  BSYNC B1 ;  /* 0x0000000000017941 */ /* 0x000fea0003800000 */
.L_x_86:
        /* <DEDUP_REMOVED lines=10> */
.L_x_89:
[----:B------:R-:W-:Y:S05]  /*3ac0*/  BSYNC B1 ;  /* 0x0000000000017941 */ /* 0x000fea0003800000 */
.L_x_88:
        /* <DEDUP_REMOVED lines=9> */
.L_x_91:
[----:B------:R-:W-:Y:S05]  /*3b60*/  BSYNC B1 ;  /* 0x0000000000017941 */ /* 0x000fea0003800000 */
.L_x_90:
        /* <DEDUP_REMOVED lines=9> */
.L_x_93:
[----:B------:R-:W-:Y:S05]  /*3c00*/  BSYNC B1 ;  /* 0x0000000000017941 */ /* 0x000fea0003800000 */
.L_x_92:
        /* <DEDUP_REMOVED lines=10> */
.L_x_95:
[----:B------:R-:W-:Y:S05]  /*3cb0*/  BSYNC B1 ;  /* 0x0000000000017941 */ /* 0x000fea0003800000 */
.L_x_94:
        /* <DEDUP_REMOVED lines=10> */
.L_x_97:
[----:B------:R-:W-:Y:S05]  /*3d60*/  BSYNC B1 ;  /* 0x0000000000017941 */ /* 0x000fea0003800000 */
.L_x_96:
        /* <DEDUP_REMOVED lines=9> */
.L_x_99:
[----:B------:R-:W-:Y:S05]  /*3e00*/  BSYNC B1 ;  /* 0x0000000000017941 */ /* 0x000fea0003800000 */
.L_x_98:
        /* <DEDUP_REMOVED lines=9> */
.L_x_101:
[----:B------:R-:W-:Y:S05]  /*3ea0*/  BSYNC B1 ;  /* 0x0000000000017941 */ /* 0x000fea0003800000 */
.L_x_100:
        /* <DEDUP_REMOVED lines=10> */
.L_x_103:
[----:B------:R-:W-:Y:S05]  /*3f50*/  BSYNC B1 ;  /* 0x0000000000017941 */ /* 0x000fea0003800000 */
.L_x_102:
        /* <DEDUP_REMOVED lines=10> */
.L_x_105:
[----:B------:R-:W-:Y:S05]  /*4000*/  BSYNC B1 ;  /* 0x0000000000017941 */ /* 0x000fea0003800000 */
.L_x_104:
        /* <DEDUP_REMOVED lines=9> */
.L_x_107:
[----:B------:R-:W-:Y:S05]  /*40a0*/  BSYNC B1 ;  /* 0x0000000000017941 */ /* 0x000fea0003800000 */
.L_x_106:
        /* <DEDUP_REMOVED lines=9> */
.L_x_109:
[----:B------:R-:W-:Y:S05]  /*4140*/  BSYNC B1 ;  /* 0x0000000000017941 */ /* 0x000fea0003800000 */
.L_x_108:
        /* <DEDUP_REMOVED lines=10> */
.L_x_111:
[----:B------:R-:W-:Y:S05]  /*41f0*/  BSYNC B1 ;  /* 0x0000000000017941 */ /* 0x000fea0003800000 */
.L_x_110:
        /* <DEDUP_REMOVED lines=10> */
.L_x_113:
[----:B------:R-:W-:Y:S05]  /*42a0*/  BSYNC B1 ;  /* 0x0000000000017941 */ /* 0x000fea0003800000 */
.L_x_112:
        /* <DEDUP_REMOVED lines=9> */
.L_x_115:
[----:B------:R-:W-:Y:S05]  /*4340*/  BSYNC B1 ;  /* 0x0000000000017941 */ /* 0x000fea0003800000 */
.L_x_114:
        /* <DEDUP_REMOVED lines=9> */
.L_x_117:
[----:B------:R-:W-:Y:S05]  /*43e0*/  BSYNC B1 ;  /* 0x0000000000017941 */ /* 0x000fea0003800000 */
.L_x_116:
        /* <DEDUP_REMOVED lines=10> */
.L_x_119:
[----:B------:R-:W-:Y:S05]  /*4490*/  BSYNC B1 ;  /* 0x0000000000017941 */ /* 0x000fea0003800000 */
.L_x_118:
        /* <DEDUP_REMOVED lines=10> */
.L_x_121:
[----:B------:R-:W-:Y:S05]  /*4540*/  BSYNC B1 ;  /* 0x0000000000017941 */ /* 0x000fea0003800000 */
.L_x_120:
        /* <DEDUP_REMOVED lines=9> */
.L_x_123:
[----:B------:R-:W-:Y:S05]  /*45e0*/  BSYNC B1 ;  /* 0x0000000000017941 */ /* 0x000fea0003800000 */
.L_x_122:
        /* <DEDUP_REMOVED lines=9> */
.L_x_125:
[----:B------:R-:W-:Y:S05]  /*4680*/  BSYNC B1 ;  /* 0x0000000000017941 */ /* 0x000fea0003800000 */
.L_x_124:
        /* <DEDUP_REMOVED lines=10> */
.L_x_127:
[----:B------:R-:W-:Y:S05]  /*4730*/  BSYNC B1 ;  /* 0x0000000000017941 */ /* 0x000fea0003800000 */
.L_x_126:
        /* <DEDUP_REMOVED lines=10> */
.L_x_129:
[----:B------:R-:W-:Y:S05]  /*47e0*/  BSYNC B1 ;  /* 0x0000000000017941 */ /* 0x000fea0003800000 */
.L_x_128:
        /* <DEDUP_REMOVED lines=9> */
.L_x_131:
[----:B------:R-:W-:Y:S05]  /*4880*/  BSYNC B1 ;  /* 0x0000000000017941 */ /* 0x000fea0003800000 */
.L_x_130:
        /* <DEDUP_REMOVED lines=9> */
.L_x_133:
[----:B------:R-:W-:Y:S05]  /*4920*/  BSYNC B1 ;  /* 0x0000000000017941 */ /* 0x000fea0003800000 */
.L_x_132:
        /* <DEDUP_REMOVED lines=10> */
.L_x_135:
[----:B------:R-:W-:Y:S05]  /*49d0*/  BSYNC B1 ;  /* 0x0000000000017941 */ /* 0x000fea0003800000 */
.L_x_134:
        /* <DEDUP_REMOVED lines=10> */
.L_x_137:
[----:B------:R-:W-:Y:S05]  /*4a80*/  BSYNC B1 ;  /* 0x0000000000017941 */ /* 0x000fea0003800000 */
.L_x_136:
        /* <DEDUP_REMOVED lines=9> */
.L_x_139:
[----:B------:R-:W-:Y:S05]  /*4b20*/  BSYNC B1 ;  /* 0x0000000000017941 */ /* 0x000fea0003800000 */
.L_x_138:
        /* <DEDUP_REMOVED lines=9> */
.L_x_141:
[----:B------:R-:W-:Y:S05]  /*4bc0*/  BSYNC B1 ;  /* 0x0000000000017941 */ /* 0x000fea0003800000 */
.L_x_140:
        /* <DEDUP_REMOVED lines=10> */
.L_x_143:
[----:B------:R-:W-:Y:S05]  /*4c70*/  BSYNC B1 ;  /* 0x0000000000017941 */ /* 0x000fea0003800000 */
.L_x_142:
        /* <DEDUP_REMOVED lines=10> */
.L_x_145:
[----:B------:R-:W-:Y:S05]  /*4d20*/  BSYNC B1 ;  /* 0x0000000000017941 */ /* 0x000fea0003800000 */
.L_x_144:
        /* <DEDUP_REMOVED lines=9> */
.L_x_147:
[----:B------:R-:W-:Y:S05]  /*4dc0*/  BSYNC B1 ;  /* 0x0000000000017941 */ /* 0x000fea0003800000 */
.L_x_146:
        /* <DEDUP_REMOVED lines=9> */
.L_x_149:
[----:B------:R-:W-:Y:S05]  /*4e60*/  BSYNC B1 ;  /* 0x0000000000017941 */ /* 0x000fea0003800000 */
.L_x_148:
        /* <DEDUP_REMOVED lines=10> */
.L_x_151:
[----:B------:R-:W-:Y:S05]  /*4f10*/  BSYNC B1 ;  /* 0x0000000000017941 */ /* 0x000fea0003800000 */
.L_x_150:
        /* <DEDUP_REMOVED lines=10> */
.L_x_153:
[----:B------:R-:W-:Y:S05]  /*4fc0*/  BSYNC B1 ;  /* 0x0000000000017941 */ /* 0x000fea0003800000 */
.L_x_152:
        /* <DEDUP_REMOVED lines=9> */
.L_x_155:
[----:B------:R-:W-:Y:S05]  /*5060*/  BSYNC B1 ;  /* 0x0000000000017941 */ /* 0x000fea0003800000 */
.L_x_154:
        /* <DEDUP_REMOVED lines=9> */
.L_x_157:
[----:B------:R-:W-:Y:S05]  /*5100*/  BSYNC B1 ;  /* 0x0000000000017941 */ /* 0x000fea0003800000 */
.L_x_156:
        /* <DEDUP_REMOVED lines=10> */
.L_x_159:
[----:B------:R-:W-:Y:S05]  /*51b0*/  BSYNC B1 ;  /* 0x0000000000017941 */ /* 0x000fea0003800000 */
.L_x_158:
        /* <DEDUP_REMOVED lines=10> */
.L_x_161:
[----:B------:R-:W-:Y:S05]  /*5260*/  BSYNC B1 ;  /* 0x0000000000017941 */ /* 0x000fea0003800000 */
.L_x_160:
        /* <DEDUP_REMOVED lines=9> */
.L_x_163:
[----:B------:R-:W-:Y:S05]  /*5300*/  BSYNC B1 ;  /* 0x0000000000017941 */ /* 0x000fea0003800000 */
.L_x_162:
        /* <DEDUP_REMOVED lines=9> */
.L_x_165:
[----:B------:R-:W-:Y:S05]  /*53a0*/  BSYNC B1 ;  /* 0x0000000000017941 */ /* 0x000fea0003800000 */
.L_x_164:
        /* <DEDUP_REMOVED lines=10> */
.L_x_167:
[----:B------:R-:W-:Y:S05]  /*5450*/  BSYNC B1 ;  /* 0x0000000000017941 */ /* 0x000fea0003800000 */
.L_x_166:
        /* <DEDUP_REMOVED lines=10> */
.L_x_169:
[----:B------:R-:W-:Y:S05]  /*5500*/  BSYNC B1 ;  /* 0x0000000000017941 */ /* 0x000fea0003800000 */
.L_x_168:
        /* <DEDUP_REMOVED lines=9> */
.L_x_171:
[----:B------:R-:W-:Y:S05]  /*55a0*/  BSYNC B1 ;  /* 0x0000000000017941 */ /* 0x000fea0003800000 */
.L_x_170:
        /* <DEDUP_REMOVED lines=9> */
.L_x_173:
[----:B------:R-:W-:Y:S05]  /*5640*/  BSYNC B1 ;  /* 0x0000000000017941 */ /* 0x000fea0003800000 */
.L_x_172:
        /* <DEDUP_REMOVED lines=10> */
.L_x_175:
[----:B------:R-:W-:Y:S05]  /*56f0*/  BSYNC B1 ;  /* 0x0000000000017941 */ /* 0x000fea0003800000 */
.L_x_174:
        /* <DEDUP_REMOVED lines=10> */
.L_x_177:
[----:B------:R-:W-:Y:S05]  /*57a0*/  BSYNC B1 ;  /* 0x0000000000017941 */ /* 0x000fea0003800000 */
.L_x_176:
        /* <DEDUP_REMOVED lines=9> */
.L_x_179:
[----:B------:R-:W-:Y:S05]  /*5840*/  BSYNC B1 ;  /* 0x0000000000017941 */ /* 0x000fea0003800000 */
.L_x_178:
        /* <DEDUP_REMOVED lines=9> */
.L_x_181:
[----:B------:R-:W-:Y:S05]  /*58e0*/  BSYNC B1 ;  /* 0x0000000000017941 */ /* 0x000fea0003800000 */
.L_x_180:
        /* <DEDUP_REMOVED lines=10> */
.L_x_183:
[----:B------:R-:W-:Y:S05]  /*5990*/  BSYNC B1 ;  /* 0x0000000000017941 */ /* 0x000fea0003800000 */
.L_x_182:
        /* <DEDUP_REMOVED lines=10> */
.L_x_185:
[----:B------:R-:W-:Y:S05]  /*5a40*/  BSYNC B1 ;  /* 0x0000000000017941 */ /* 0x000fea0003800000 */
.L_x_184:
        /* <DEDUP_REMOVED lines=9> */
.L_x_187:
[----:B------:R-:W-:Y:S05]  /*5ae0*/  BSYNC B1 ;  /* 0x0000000000017941 */ /* 0x000fea0003800000 */
.L_x_186:
        /* <DEDUP_REMOVED lines=9> */
.L_x_189:
[----:B------:R-:W-:Y:S05]  /*5b80*/  BSYNC B1 ;  /* 0x0000000000017941 */ /* 0x000fea0003800000 */
.L_x_188:
        /* <DEDUP_REMOVED lines=10> */
.L_x_191:
[----:B------:R-:W-:Y:S05]  /*5c30*/  BSYNC B1 ;  /* 0x0000000000017941 */ /* 0x000fea0003800000 */
.L_x_190:
        /* <DEDUP_REMOVED lines=10> */
.L_x_193:
[----:B------:R-:W-:Y:S05]  /*5ce0*/  BSYNC B1 ;  /* 0x0000000000017941 */ /* 0x000fea0003800000 */
.L_x_192:
        /* <DEDUP_REMOVED lines=9> */
.L_x_195:
[----:B------:R-:W-:Y:S05]  /*5d80*/  BSYNC B1 ;  /* 0x0000000000017941 */ /* 0x000fea0003800000 */
.L_x_194:
        /* <DEDUP_REMOVED lines=9> */
.L_x_197:
[----:B------:R-:W-:Y:S05]  /*5e20*/  BSYNC B1 ;  /* 0x0000000000017941 */ /* 0x000fea0003800000 */
.L_x_196:
        /* <DEDUP_REMOVED lines=10> */
.L_x_199:
[----:B------:R-:W-:Y:S05]  /*5ed0*/  BSYNC B1 ;  /* 0x0000000000017941 */ /* 0x000fea0003800000 */
.L_x_198:
        /* <DEDUP_REMOVED lines=10> */
.L_x_201:
[----:B------:R-:W-:Y:S05]  /*5f80*/  BSYNC B1 ;  /* 0x0000000000017941 */ /* 0x000fea0003800000 */
.L_x_200:
        /* <DEDUP_REMOVED lines=9> */
.L_x_203:
[----:B------:R-:W-:Y:S05]  /*6020*/  BSYNC B1 ;  /* 0x0000000000017941 */ /* 0x000fea0003800000 */
.L_x_202:
        /* <DEDUP_REMOVED lines=9> */
.L_x_205:
[----:B------:R-:W-:Y:S05]  /*60c0*/  BSYNC B1 ;  /* 0x0000000000017941 */ /* 0x000fea0003800000 */
.L_x_204:
        /* <DEDUP_REMOVED lines=10> */
.L_x_207:
[----:B------:R-:W-:Y:S05]  /*6170*/  BSYNC B1 ;  /* 0x0000000000017941 */ /* 0x000fea0003800000 */
.L_x_206:
        /* <DEDUP_REMOVED lines=10> */
.L_x_209:
[----:B------:R-:W-:Y:S05]  /*6220*/  BSYNC B1 ;  /* 0x0000000000017941 */ /* 0x000fea0003800000 */
.L_x_208:
        /* <DEDUP_REMOVED lines=9> */
.L_x_211:
[----:B------:R-:W-:Y:S05]  /*62c0*/  BSYNC B1 ;  /* 0x0000000000017941 */ /* 0x000fea0003800000 */
.L_x_210:
        /* <DEDUP_REMOVED lines=9> */
.L_x_213:
[----:B------:R-:W-:Y:S05]  /*6360*/  BSYNC B1 ;  /* 0x0000000000017941 */ /* 0x000fea0003800000 */
.L_x_212:
        /* <DEDUP_REMOVED lines=10> */
.L_x_215:
[----:B------:R-:W-:Y:S05]  /*6410*/  BSYNC B1 ;  /* 0x0000000000017941 */ /* 0x000fea0003800000 */
.L_x_214:
        /* <DEDUP_REMOVED lines=10> */
.L_x_217:
[----:B------:R-:W-:Y:S05]  /*64c0*/  BSYNC B1 ;  /* 0x0000000000017941 */ /* 0x000fea0003800000 */
.L_x_216:
        /* <DEDUP_REMOVED lines=9> */
.L_x_219:
[----:B------:R-:W-:Y:S05]  /*6560*/  BSYNC B1 ;  /* 0x0000000000017941 */ /* 0x000fea0003800000 */
.L_x_218:
        /* <DEDUP_REMOVED lines=9> */
.L_x_221:
[----:B------:R-:W-:Y:S05]  /*6600*/  BSYNC B1 ;  /* 0x0000000000017941 */ /* 0x000fea0003800000 */
.L_x_220:
        /* <DEDUP_REMOVED lines=10> */
.L_x_223:
[----:B------:R-:W-:Y:S05]  /*66b0*/  BSYNC B1 ;  /* 0x0000000000017941 */ /* 0x000fea0003800000 */
.L_x_222:
        /* <DEDUP_REMOVED lines=10> */
.L_x_225:
[----:B------:R-:W-:Y:S05]  /*6760*/  BSYNC B1 ;  /* 0x0000000000017941 */ /* 0x000fea0003800000 */
.L_x_224:
        /* <DEDUP_REMOVED lines=9> */
.L_x_227:
[----:B------:R-:W-:Y:S05]  /*6800*/  BSYNC B1 ;  /* 0x0000000000017941 */ /* 0x000fea0003800000 */
.L_x_226:
        /* <DEDUP_REMOVED lines=9> */
.L_x_229:
[----:B------:R-:W-:Y:S05]  /*68a0*/  BSYNC B1 ;  /* 0x0000000000017941 */ /* 0x000fea0003800000 */
.L_x_228:
        /* <DEDUP_REMOVED lines=10> */
.L_x_231:
[----:B------:R-:W-:Y:S05]  /*6950*/  BSYNC B1 ;  /* 0x0000000000017941 */ /* 0x000fea0003800000 */
.L_x_230:
        /* <DEDUP_REMOVED lines=10> */
.L_x_233:
[----:B------:R-:W-:Y:S05]  /*6a00*/  BSYNC B1 ;  /* 0x0000000000017941 */ /* 0x000fea0003800000 */
.L_x_232:
        /* <DEDUP_REMOVED lines=9> */
.L_x_235:
[----:B------:R-:W-:Y:S05]  /*6aa0*/  BSYNC B1 ;  /* 0x0000000000017941 */ /* 0x000fea0003800000 */
.L_x_234:
        /* <DEDUP_REMOVED lines=9> */
.L_x_237:
[----:B------:R-:W-:Y:S05]  /*6b40*/  BSYNC B1 ;  /* 0x0000000000017941 */ /* 0x000fea0003800000 */
.L_x_236:
        /* <DEDUP_REMOVED lines=10> */
.L_x_239:
[----:B------:R-:W-:Y:S05]  /*6bf0*/  BSYNC B1 ;  /* 0x0000000000017941 */ /* 0x000fea0003800000 */
.L_x_238:
        /* <DEDUP_REMOVED lines=10> */
.L_x_241:
[----:B------:R-:W-:Y:S05]  /*6ca0*/  BSYNC B1 ;  /* 0x0000000000017941 */ /* 0x000fea0003800000 */
.L_x_240:
        /* <DEDUP_REMOVED lines=9> */
.L_x_243:
[----:B------:R-:W-:Y:S05]  /*6d40*/  BSYNC B1 ;  /* 0x0000000000017941 */ /* 0x000fea0003800000 */
.L_x_242:
        /* <DEDUP_REMOVED lines=9> */
.L_x_245:
[----:B------:R-:W-:Y:S05]  /*6de0*/  BSYNC B1 ;  /* 0x0000000000017941 */ /* 0x000fea0003800000 */
.L_x_244:
        /* <DEDUP_REMOVED lines=10> */
.L_x_247:
[----:B------:R-:W-:Y:S05]  /*6e90*/  BSYNC B1 ;  /* 0x0000000000017941 */ /* 0x000fea0003800000 */
.L_x_246:
        /* <DEDUP_REMOVED lines=10> */
.L_x_249:
[----:B------:R-:W-:Y:S05]  /*6f40*/  BSYNC B1 ;  /* 0x0000000000017941 */ /* 0x000fea0003800000 */
.L_x_248:
        /* <DEDUP_REMOVED lines=9> */
.L_x_251:
[----:B------:R-:W-:Y:S05]  /*6fe0*/  BSYNC B1 ;  /* 0x0000000000017941 */ /* 0x000fea0003800000 */
.L_x_250:
        /* <DEDUP_REMOVED lines=9> */
.L_x_253:
[----:B------:R-:W-:Y:S05]  /*7080*/  BSYNC B1 ;  /* 0x0000000000017941 */ /* 0x000fea0003800000 */
.L_x_252:
        /* <DEDUP_REMOVED lines=10> */
.L_x_255:
[----:B------:R-:W-:Y:S05]  /*7130*/  BSYNC B1 ;  /* 0x0000000000017941 */ /* 0x000fea0003800000 */
.L_x_254:
        /* <DEDUP_REMOVED lines=10> */
.L_x_257:
[----:B------:R-:W-:Y:S05]  /*71e0*/  BSYNC B1 ;  /* 0x0000000000017941 */ /* 0x000fea0003800000 */
.L_x_256:
        /* <DEDUP_REMOVED lines=9> */
.L_x_259:
[----:B------:R-:W-:Y:S05]  /*7280*/  BSYNC B1 ;  /* 0x0000000000017941 */ /* 0x000fea0003800000 */
.L_x_258:
        /* <DEDUP_REMOVED lines=9> */
.L_x_261:
[----:B------:R-:W-:Y:S05]  /*7320*/  BSYNC B1 ;  /* 0x0000000000017941 */ /* 0x000fea0003800000 */
.L_x_260:
        /* <DEDUP_REMOVED lines=10> */
.L_x_263:
[----:B------:R-:W-:Y:S05]  /*73d0*/  BSYNC B1 ;  /* 0x0000000000017941 */ /* 0x000fea0003800000 */
.L_x_262:
        /* <DEDUP_REMOVED lines=10> */
.L_x_265:
[----:B------:R-:W-:Y:S05]  /*7480*/  BSYNC B1 ;  /* 0x0000000000017941 */ /* 0x000fea0003800000 */
.L_x_264:
        /* <DEDUP_REMOVED lines=9> */
.L_x_267:
[----:B------:R-:W-:Y:S05]  /*7520*/  BSYNC B1 ;  /* 0x0000000000017941 */ /* 0x000fea0003800000 */
.L_x_266:
        /* <DEDUP_REMOVED lines=9> */
.L_x_269:
[----:B------:R-:W-:Y:S05]  /*75c0*/  BSYNC B1 ;  /* 0x0000000000017941 */ /* 0x000fea0003800000 */
.L_x_268:
        /* <DEDUP_REMOVED lines=10> */
.L_x_271:
[----:B------:R-:W-:Y:S05]  /*7670*/  BSYNC B1 ;  /* 0x0000000000017941 */ /* 0x000fea0003800000 */
.L_x_270:
        /* <DEDUP_REMOVED lines=10> */
.L_x_273:
[----:B------:R-:W-:Y:S05]  /*7720*/  BSYNC B1 ;  /* 0x0000000000017941 */ /* 0x000fea0003800000 */
.L_x_272:
        /* <DEDUP_REMOVED lines=9> */
.L_x_275:
[----:B------:R-:W-:Y:S05]  /*77c0*/  BSYNC B1 ;  /* 0x0000000000017941 */ /* 0x000fea0003800000 */
.L_x_274:
        /* <DEDUP_REMOVED lines=9> */
.L_x_277:
[----:B------:R-:W-:Y:S05]  /*7860*/  BSYNC B1 ;  /* 0x0000000000017941 */ /* 0x000fea0003800000 */
.L_x_276:
        /* <DEDUP_REMOVED lines=10> */
.L_x_279:
[----:B------:R-:W-:Y:S05]  /*7910*/  BSYNC B1 ;  /* 0x0000000000017941 */ /* 0x000fea0003800000 */
.L_x_278:
        /* <DEDUP_REMOVED lines=10> */
.L_x_281:
[----:B------:R-:W-:Y:S05]  /*79c0*/  BSYNC B1 ;  /* 0x0000000000017941 */ /* 0x000fea0003800000 */
.L_x_280:
[----:B-----5:R-:W-:Y:S01]  /*79d0*/  IMAD.U32 R3, R24, 0x10000, RZ ;  /* 0x0001000018037824 */ /* 0x020fe200078e00ff */
[----:B------:R-:W-:Y:S01]  /*79e0*/  ISETP.GT.AND P1, PT, R0, 0x8, P1 ;  /* 0x000000080000780c */ /* 0x000fe20000f24270 */
[----:B------:R-:W-:Y:S02]  /*79f0*/  BSSY B1, `(.L_x_282) ;  /* 0x0000007000017945 */ /* 0x000fe40003800000 */
[----:B01--4-:R-:W-:-:S04]  /*7a00*/  FMUL R6, R3, R156 ;  /* 0x0000009c03067220 */ /* 0x013fc80000400000 */
[----:B------:R-:W-:-:S05]  /*7a10*/  FFMA R6, R149, R155, R6 ;  /* 0x0000009b95067223 */ /* 0x000fca0000000006 */
[----:B------:R-:W-:-:S05]  /*7a20*/  F2FP.BF16.F32.PACK_AB R6, RZ, R6 ;  /* 0x00000006ff06723e */ /* 0x000fca00000010ff */
[----:B------:R0:W-:Y:S01]  /*7a30*/  @P3 STG.E.U16 desc[UR36][R4.64+0x1f2], R6 ;  /* 0x0001f20604003986 */ /* 0x0001e2000c101524 */
[----:B------:R-:W-:Y:S05]  /*7a40*/  @!P1 BRA `(.L_x_283) ;  /* 0x0000000000049947 */ /* 0x000fea0003800000 */
[----:B------:R1:W5:Y:S02]  /*7a50*/  LDG.E.LTC128B.U16 R24, desc[UR36][R8.64+0x1f0] ;  /* 0x0001f02408187981 */ /* 0x000364000c1e1520 */
.L_x_283:
[----:B------:R-:W-:Y:S05]  /*7a60*/  BSYNC B1 ;  /* 0x0000000000017941 */ /* 0x000fea0003800000 */
.L_x_282:
[----:B-----5:R-:W-:Y:S01]  /*7a70*/  IMAD.U32 R3, R24, 0x10000, RZ ;  /* 0x0001000018037824 */ /* 0x020fe200078e00ff */
[----:B------:R-:W-:Y:S01]  /*7a80*/  ISETP.GT.AND P0, PT, R0, 0x8, P0 ;  /* 0x000000080000780c */ /* 0x000fe20000704270 */
[----:B0-----:R-:W-:Y:S01]  /*7a90*/  @P1 IMAD.MOV.U32 R4, RZ, RZ, R10 ;  /* 0x000000ffff041224 */ /* 0x001fe200078e000a */
[----:B------:R-:W-:Y:S01]  /*7aa0*/  BSSY B1, `(.L_x_284) ;  /* 0x0000008000017945 */ /* 0x000fe20003800000 */
[----:B------:R-:W-:Y:S01]  /*7ab0*/  FMUL R3, R3, R156 ;  /* 0x0000009c03037220 */ /* 0x000fe20000400000 */
[----:B------:R-:W-:-:S03]  /*7ac0*/  @P1 IMAD.MOV.U32 R5, RZ, RZ, R11 ;  /* 0x000000ffff051224 */ /* 0x000fc600078e000b */
[----:B------:R-:W-:-:S05]  /*7ad0*/  FFMA R3, R150, R155, R3 ;  /* 0x0000009b96037223 */ /* 0x000fca0000000003 */
[----:B------:R-:W-:-:S05]  /*7ae0*/  F2FP.BF16.F32.PACK_AB R3, RZ, R3 ;  /* 0x00000003ff03723e */ /* 0x000fca00000010ff */
[----:B------:R0:W-:Y:S01]  /*7af0*/  @P1 STG.E.U16 desc[UR36][R4.64+0x1f0], R3 ;  /* 0x0001f00304001986 */ /* 0x0001e2000c101524 */
[----:B------:R-:W-:Y:S05]  /*7b00*/  @!P0 BRA `(.L_x_285) ;  /* 0x0000000000048947 */ /* 0x000fea0003800000 */
[----:B------:R4:W5:Y:S02]  /*7b10*/  LDG.E.LTC128B.U16 R24, desc[UR36][R8.64+0x1f2] ;  /* 0x0001f22408187981 */ /* 0x000964000c1e1520 */
.L_x_285:
[----:B------:R-:W-:Y:S05]  /*7b20*/  BSYNC B1 ;  /* 0x0000000000017941 */ /* 0x000fea0003800000 */
.L_x_284:
[----:B------:R-:W-:Y:S05]  /*7b30*/  @!P0 BRA `(.L_x_286) ;  /* 0x0000002400308947 */ /* 0x000fea0003800000 */
[----:B0----5:R-:W-:-:S04]  /*7b40*/  IMAD.U32 R3, R24, 0x10000, RZ ;  /* 0x0001000018037824 */ /* 0x021fc800078e00ff */
[----:B------:R-:W-:-:S04]  /*7b50*/  FMUL R0, R3, R156 ;  /* 0x0000009c03007220 */ /* 0x000fc80000400000 */
[----:B------:R-:W-:-:S05]  /*7b60*/  FFMA R0, R151, R155, R0 ;  /* 0x0000009b97007223 */ /* 0x000fca0000000000 */
[----:B------:R-:W-:-:S05]  /*7b70*/  F2FP.BF16.F32.PACK_AB R0, RZ, R0 ;  /* 0x00000000ff00723e */ /* 0x000fca00000010ff */
[----:B------:R0:W-:Y:S01]  /*7b80*/  STG.E.U16 desc[UR36][R10.64+0x1f2], R0 ;  /* 0x0001f2000a007986 */ /* 0x0001e2000c101524 */
[----:B------:R-:W-:Y:S05]  /*7b90*/  BRA `(.L_x_286) ;  /* 0x0000002400187947 */ /* 0x000fea0003800000 */
.L_x_33:
[----:B------:R-:W-:Y:S01]  /*7ba0*/  ISETP.GT.AND P0, PT, R3, 0x1, PT ;  /* 0x000000010300780c */ /* 0x000fe20003f04270 */
[----:B------:R-:W-:Y:S01]  /*7bb0*/  ULDC.64 UR4, c[0x0][0x5c0] ;  /* 0x0001700000047ab9 */ /* 0x000fe20000000a00 */
[-C--:B------:R-:W-:Y:S01]  /*7bc0*/  FMUL R24, R24, R155.reuse ;  /* 0x0000009b18187220 */ /* 0x080fe20000400000 */
[-C--:B------:R-:W-:Y:S01]  /*7bd0*/  FMUL R25, R25, R155.reuse ;  /* 0x0000009b19197220 */ /* 0x080fe20000400000 */
[----:B------:R-:W-:Y:S01]  /*7be0*/  ISETP.GT.AND P3, PT, R0, RZ, P0 ;  /* 0x000000ff0000720c */ /* 0x000fe20000764270 */
[-C--:B------:R-:W-:Y:S01]  /*7bf0*/  FMUL R26, R26, R155.reuse ;  /* 0x0000009b1a1a7220 */ /* 0x080fe20000400000 */
[----:B------:R-:W-:Y:S01]  /*7c00*/  LEA R4, P4, R160, UR4, 0x1 ;  /* 0x00000004a0047c11 */ /* 0x000fe2000f8808ff */
[-C--:B------:R-:W-:Y:S01]  /*7c10*/  FMUL R27, R27, R155.reuse ;  /* 0x0000009b1b1b7220 */ /* 0x080fe20000400000 */
[----:B------:R-:W-:Y:S01]  /*7c20*/  F2FP.BF16.F32.PACK_AB R24, RZ, R24 ;  /* 0x00000018ff18723e */ /* 0x000fe200000010ff */
[-C--:B------:R-:W-:Y:S01]  /*7c30*/  FMUL R28, R28, R155.reuse ;  /* 0x0000009b1c1c7220 */ /* 0x080fe20000400000 */
[----:B------:R-:W-:Y:S01]  /*7c40*/  LEA.HI.X R5, R160, UR5, R153, 0x1, P4 ;  /* 0x00000005a0057c11 */ /* 0x000fe2000a0f0c99 */
[----:B------:R-:W-:Y:S01]  /*7c50*/  FMUL R29, R29, R155 ;  /* 0x0000009b1d1d7220 */ /* 0x000fe20000400000 */
[----:B------:R-:W-:Y:S01]  /*7c60*/  F2FP.BF16.F32.PACK_AB R25, RZ, R25 ;  /* 0x00000019ff19723e */ /* 0x000fe200000010ff */
[-C--:B------:R-:W-:Y:S01]  /*7c70*/  FMUL R30, R30, R155.reuse ;  /* 0x0000009b1e1e7220 */ /* 0x080fe20000400000 */
[----:B------:R-:W-:Y:S01]  /*7c80*/  SHF.L.U64.HI R11, R10, 0x4, R11 ;  /* 0x000000040a0b7819 */ /* 0x000fe2000001020b */
[----:B------:R-:W-:Y:S01]  /*7c90*/  @P1 STG.E.U16 desc[UR36][R4.64], R24 ;  /* 0x0000001804001986 */ /* 0x000fe2000c101524 */
[----:B------:R-:W-:Y:S01]  /*7ca0*/  ISETP.GT.AND P1, PT, R3, 0x8, PT ;  /* 0x000000080300780c */ /* 0x000fe20003f24270 */
[-C--:B------:R-:W-:Y:S01]  /*7cb0*/  FMUL R31, R31, R155.reuse ;  /* 0x0000009b1f1f7220 */ /* 0x080fe20000400000 */
[----:B------:R-:W-:Y:S01]  /*7cc0*/  ISETP.GT.AND P4, PT, R0, 0x8, P0 ;  /* 0x000000080000780c */ /* 0x000fe20000784270 */
[----:B------:R-:W-:Y:S01]  /*7cd0*/  @P3 STG.E.U16 desc[UR36][R4.64+0x2], R25 ;  /* 0x0000021904003986 */ /* 0x000fe2000c101524 */
[----:B------:R-:W-:Y:S01]  /*7ce0*/  LEA R6, P3, R10, R4, 0x4 ;  /* 0x000000040a067211 */ /* 0x000fe200078620ff */
[-C--:B------:R-:W-:Y:S01]  /*7cf0*/  FMUL R32, R32, R155.reuse ;  /* 0x0000009b20207220 */ /* 0x080fe20000400000 */
[C---:B------:R-:W-:Y:S01]  /*7d00*/  ISETP.GT.AND P2, PT, R0.reuse, 0x8, P2 ;  /* 0x000000080000780c */ /* 0x040fe20001744270 */
[-C--:B------:R-:W-:Y:S01]  /*7d10*/  FMUL R33, R33, R155.reuse ;  /* 0x0000009b21217220 */ /* 0x080fe20000400000 */
[----:B------:R-:W-:Y:S01]  /*7d20*/  ISETP.GT.AND P0, PT, R3, 0x9, PT ;  /* 0x000000090300780c */ /* 0x000fe20003f04270 */
[----:B------:R-:W-:Y:S01]  /*7d30*/  IMAD.X R7, R11, 0x1, R5, P3 ;  /* 0x000000010b077824 */ /* 0x000fe200018e0605 */
[----:B------:R-:W-:Y:S01]  /*7d40*/  ISETP.GT.AND P5, PT, R0, RZ, P1 ;  /* 0x000000ff0000720c */ /* 0x000fe20000fa4270 */
[-C--:B------:R-:W-:Y:S01]  /*7d50*/  FMUL R34, R34, R155.reuse ;  /* 0x0000009b22227220 */ /* 0x080fe20000400000 */
[----:B------:R-:W-:Y:S01]  /*7d60*/  ISETP.GT.AND P3, PT, R0, RZ, P0 ;  /* 0x000000ff0000720c */ /* 0x000fe20000764270 */
[-C--:B------:R-:W-:Y:S01]  /*7d70*/  FMUL R35, R35, R155.reuse ;  /* 0x0000009b23237220 */ /* 0x080fe20000400000 */
[----:B------:R-:W-:Y:S01]  /*7d80*/  F2FP.BF16.F32.PACK_AB R26, RZ, R26 ;  /* 0x0000001aff1a723e */ /* 0x000fe200000010ff */
[----:B------:R-:W-:Y:S01]  /*7d90*/  FMUL R36, R36, R155 ;  /* 0x0000009b24247220 */ /* 0x000fe20000400000 */
[----:B------:R-:W-:Y:S01]  /*7da0*/  F2FP.BF16.F32.PACK_AB R27, RZ, R27 ;  /* 0x0000001bff1b723e */ /* 0x000fe200000010ff */
[----:B------:R-:W-:Y:S01]  /*7db0*/  FMUL R37, R37, R155 ;  /* 0x0000009b25257220 */ /* 0x000fe20000400000 */
[----:B------:R-:W-:Y:S01]  /*7dc0*/  F2FP.BF16.F32.PACK_AB R28, RZ, R28 ;  /* 0x0000001cff1c723e */ /* 0x000fe200000010ff */
[----:B------:R-:W-:Y:S01]  /*7dd0*/  @P2 STG.E.U16 desc[UR36][R6.64], R26 ;  /* 0x0000001a06002986 */ /* 0x000fe2000c101524 */
[----:B------:R-:W-:Y:S01]  /*7de0*/  F2FP.BF16.F32.PACK_AB R29, RZ, R29 ;  /* 0x0000001dff1d723e */ /* 0x000fe200000010ff */
[-C--:B------:R-:W-:Y:S01]  /*7df0*/  FMUL R38, R38, R155.reuse ;  /* 0x0000009b26267220 */ /* 0x080fe20000400000 */
[C---:B------:R-:W-:Y:S01]  /*7e00*/  ISETP.GT.AND P2, PT, R0.reuse, 0x8, P1 ;  /* 0x000000080000780c */ /* 0x040fe20000f44270 */
[----:B------:R-:W-:Y:S01]  /*7e10*/  @P4 STG.E.U16 desc[UR36][R6.64+0x2], R27 ;  /* 0x0000021b06004986 */ /* 0x000fe2000c101524 */
[----:B------:R-:W-:Y:S01]  /*7e20*/  ISETP.GT.AND P1, PT, R3, 0x10, PT ;  /* 0x000000100300780c */ /* 0x000fe20003f24270 */
[-C--:B------:R-:W-:Y:S01]  /*7e30*/  FMUL R39, R39, R155.reuse ;  /* 0x0000009b27277220 */ /* 0x080fe20000400000 */
[----:B------:R-:W-:Y:S01]  /*7e40*/  F2FP.BF16.F32.PACK_AB R30, RZ, R30 ;  /* 0x0000001eff1e723e */ /* 0x000fe200000010ff */
[----:B------:R-:W-:Y:S01]  /*7e50*/  @P5 STG.E.U16 desc[UR36][R4.64+0x10], R28 ;  /* 0x0000101c04005986 */ /* 0x000fe2000c101524 */
[----:B------:R-:W-:Y:S01]  /*7e60*/  ISETP.GT.AND P4, PT, R0, RZ, P1 ;  /* 0x000000ff0000720c */ /* 0x000fe20000f84270 */
[----:B------:R-:W-:Y:S01]  /*7e70*/  FMUL R40, R40, R155 ;  /* 0x0000009b28287220 */ /* 0x000fe20000400000 */
[----:B------:R-:W-:Y:S01]  /*7e80*/  F2FP.BF16.F32.PACK_AB R31, RZ, R31 ;  /* 0x0000001fff1f723e */ /* 0x000fe200000010ff */
[----:B------:R-:W-:Y:S01]  /*7e90*/  @P3 STG.E.U16 desc[UR36][R4.64+0x12], R29 ;  /* 0x0000121d04003986 */ /* 0x000fe2000c101524 */
[----:B------:R-:W-:Y:S01]  /*7ea0*/  ISETP.GT.AND P3, PT, R0, 0x8, P0 ;  /* 0x000000080000780c */ /* 0x000fe20000764270 */
[-C--:B------:R-:W-:Y:S01]  /*7eb0*/  FMUL R41, R41, R155.reuse ;  /* 0x0000009b29297220 */ /* 0x080fe20000400000 */
[----:B------:R-:W-:Y:S01]  /*7ec0*/  ISETP.GT.AND P0, PT, R3, 0x11, PT ;  /* 0x000000110300780c */ /* 0x000fe20003f04270 */
[----:B------:R-:W-:Y:S01]  /*7ed0*/  @P2 STG.E.U16 desc[UR36][R6.64+0x10], R30 ;  /* 0x0000101e06002986 */ /* 0x000fe2000c101524 */
[----:B------:R-:W-:Y:S01]  /*7ee0*/  F2FP.BF16.F32.PACK_AB R32, RZ, R32 ;  /* 0x00000020ff20723e */ /* 0x000fe200000010ff */
[-C--:B------:R-:W-:Y:S01]  /*7ef0*/  FMUL R42, R42, R155.reuse ;  /* 0x0000009b2a2a7220 */ /* 0x080fe20000400000 */
[C---:B------:R-:W-:Y:S01]  /*7f00*/  ISETP.GT.AND P5, PT, R0.reuse, RZ, P0 ;  /* 0x000000ff0000720c */ /* 0x040fe200007a4270 */
[-C--:B------:R-:W-:Y:S01]  /*7f10*/  FMUL R43, R43, R155.reuse ;  /* 0x0000009b2b2b7220 */ /* 0x080fe20000400000 */
[----:B------:R-:W-:Y:S01]  /*7f20*/  ISETP.GT.AND P2, PT, R0, 0x8, P1 ;  /* 0x000000080000780c */ /* 0x000fe20000f44270 */
[-C--:B------:R-:W-:Y:S01]  /*7f30*/  FMUL R44, R44, R155.reuse ;  /* 0x0000009b2c2c7220 */ /* 0x080fe20000400000 */
[----:B------:R-:W-:Y:S01]  /*7f40*/  ISETP.GT.AND P1, PT, R3, 0x18, PT ;  /* 0x000000180300780c */ /* 0x000fe20003f24270 */
[----:B------:R-:W-:Y:S01]  /*7f50*/  FMUL R45, R45, R155 ;  /* 0x0000009b2d2d7220 */ /* 0x000fe20000400000 */
[----:B------:R-:W-:Y:S01]  /*7f60*/  F2FP.BF16.F32.PACK_AB R33, RZ, R33 ;  /* 0x00000021ff21723e */ /* 0x000fe200000010ff */
[----:B------:R-:W-:Y:S01]  /*7f70*/  @P3 STG.E.U16 desc[UR36][R6.64+0x12], R31 ;  /* 0x0000121f06003986 */ /* 0x000fe2000c101524 */
[----:B------:R-:W-:Y:S01]  /*7f80*/  ISETP.GT.AND P3, PT, R0, 0x8, P0 ;  /* 0x000000080000780c */ /* 0x000fe20000764270 */
[-C--:B------:R-:W-:Y:S01]  /*7f90*/  FMUL R46, R46, R155.reuse ;  /* 0x0000009b2e2e7220 */ /* 0x080fe20000400000 */
[----:B------:R-:W-:Y:S01]  /*7fa0*/  ISETP.GT.AND P0, PT, R3, 0x19, PT ;  /* 0x000000190300780c */ /* 0x000fe20003f04270 */
[----:B------:R-:W-:Y:S01]  /*7fb0*/  @P4 STG.E.U16 desc[UR36][R4.64+0x20], R32 ;  /* 0x0000202004004986 */ /* 0x000fe2000c101524 */
[C---:B------:R-:W-:Y:S01]  /*7fc0*/  ISETP.GT.AND P4, PT, R0.reuse, RZ, P1 ;  /* 0x000000ff0000720c */ /* 0x040fe20000f84270 */
[-C--:B------:R-:W-:Y:S01]  /*7fd0*/  FMUL R47, R47, R155.reuse ;  /* 0x0000009b2f2f7220 */ /* 0x080fe20000400000 */
[----:B------:R-:W-:Y:S01]  /*7fe0*/  F2FP.BF16.F32.PACK_AB R34, RZ, R34 ;  /* 0x00000022ff22723e */ /* 0x000fe200000010ff */
[----:B------:R-:W-:Y:S01]  /*7ff0*/  @P5 STG.E.U16 desc[UR36][R4.64+0x22], R33 ;  /* 0x0000222104005986 */ /* 0x000fe2000c101524 */
[----:B------:R-:W-:Y:S01]  /*8000*/  ISETP.GT.AND P5, PT, R0, RZ, P0 ;  /* 0x000000ff0000720c */ /* 0x000fe200007a4270 */
[----:B------:R-:W-:Y:S01]  /*8010*/  FMUL R48, R48, R155 ;  /* 0x0000009b30307220 */ /* 0x000fe20000400000 */
[----:B------:R-:W-:Y:S01]  /*8020*/  F2FP.BF16.F32.PACK_AB R35, RZ, R35 ;  /* 0x00000023ff23723e */ /* 0x000fe200000010ff */
[----:B------:R-:W-:Y:S01]  /*8030*/  @P2 STG.E.U16 desc[UR36][R6.64+0x20], R34 ;  /* 0x0000202206002986 */ /* 0x000fe2000c101524 */
[----:B------:R-:W-:Y:S01]  /*8040*/  F2FP.BF16.F32.PACK_AB R36, RZ, R36 ;  /* 0x00000024ff24723e */ /* 0x000fe200000010ff */
[-C--:B------:R-:W-:Y:S01]  /*8050*/  FMUL R49, R49, R155.reuse ;  /* 0x0000009b31317220 */ /* 0x080fe20000400000 */
[----:B------:R-:W-:Y:S01]  /*8060*/  ISETP.GT.AND P2, PT, R0, 0x8, P1 ;  /* 0x000000080000780c */ /* 0x000fe20000f44270 */
[----:B------:R-:W-:Y:S01]  /*8070*/  @P3 STG.E.U16 desc[UR36][R6.64+0x22], R35 ;  /* 0x0000222306003986 */ /* 0x000fe2000c101524 */
[----:B------:R-:W-:Y:S01]  /*8080*/  ISETP.GT.AND P1, PT, R3, 0x20, PT ;  /* 0x000000200300780c */ /* 0x000fe20003f24270 */
[----:B------:R-:W-:Y:S01]  /*8090*/  FMUL R50, R50, R155 ;  /* 0x0000009b32327220 */ /* 0x000fe20000400000 */
[----:B------:R-:W-:Y:S01]  /*80a0*/  F2FP.BF16.F32.PACK_AB R37, RZ, R37 ;  /* 0x00000025ff25723e */ /* 0x000fe200000010ff */
[----:B------:R-:W-:Y:S01]  /*80b0*/  @P4 STG.E.U16 desc[UR36][R4.64+0x30], R36 ;  /* 0x0000302404004986 */ /* 0x000fe2000c101524 */
[C---:B------:R-:W-:Y:S01]  /*80c0*/  ISETP.GT.AND P3, PT, R0.reuse, 0x8, P0 ;  /* 0x000000080000780c */ /* 0x040fe20000764270 */
[-C--:B------:R-:W-:Y:S01]  /*80d0*/  FMUL R51, R51, R155.reuse ;  /* 0x0000009b33337220 */ /* 0x080fe20000400000 */
[----:B------:R-:W-:Y:S01]  /*80e0*/  ISETP.GT.AND P0, PT, R3, 0x21, PT ;  /* 0x000000210300780c */ /* 0x000fe20003f04270 */
[----:B------:R-:W-:Y:S01]  /*80f0*/  @P5 STG.E.U16 desc[UR36][R4.64+0x32], R37 ;  /* 0x0000322504005986 */ /* 0x000fe2000c101524 */
[----:B------:R-:W-:Y:S01]  /*8100*/  ISETP.GT.AND P4, PT, R0, RZ, P1 ;  /* 0x000000ff0000720c */ /* 0x000fe20000f84270 */
[-C--:B------:R-:W-:Y:S01]  /*8110*/  FMUL R52, R52, R155.reuse ;  /* 0x0000009b34347220 */ /* 0x080fe20000400000 */
[----:B------:R-:W-:Y:S01]  /*8120*/  F2FP.BF16.F32.PACK_AB R38, RZ, R38 ;  /* 0x00000026ff26723e */ /* 0x000fe200000010ff */
[-C--:B------:R-:W-:Y:S01]  /*8130*/  FMUL R53, R53, R155.reuse ;  /* 0x0000009b35357220 */ /* 0x080fe20000400000 */
        /* <DEDUP_REMOVED lines=325> */
[----:B------:R-:W-:Y:S01]  /*9590*/  FMUL R151, R151, R155 ;  /* 0x0000009b97977220 */ /* 0x000fe20000400000 */
[----:B------:R-:W-:Y:S01]  /*95a0*/  ISETP.GT.AND P2, PT, R0, 0x8, P1 ;  /* 0x000000080000780c */ /* 0x000fe20000f44270 */
[----:B------:R-:W-:Y:S01]  /*95b0*/  @P3 STG.E.U16 desc[UR36][R6.64+0x132], R103 ;  /* 0x0001326706003986 */ /* 0x000fe2000c101524 */
[----:B------:R-:W-:-:S02]  /*95c0*/  ISETP.GT.AND P1, PT, R3, 0xa8, PT ;  /* 0x000000a80300780c */ /* 0x000fc40003f24270 */
[----:B------:R-:W-:Y:S01]  /*95d0*/  F2FP.BF16.F32.PACK_AB R105, RZ, R105 ;  /* 0x00000069ff69723e */ /* 0x000fe200000010ff */
[----:B------:R-:W-:Y:S01]  /*95e0*/  @P4 STG.E.U16 desc[UR36][R4.64+0x140], R104 ;  /* 0x0001406804004986 */ /* 0x000fe2000c101524 */
[C---:B------:R-:W-:Y:S02]  /*95f0*/  ISETP.GT.AND P3, PT, R0.reuse, 0x8, P0 ;  /* 0x000000080000780c */ /* 0x040fe40000764270 */
[----:B------:R-:W-:Y:S01]  /*9600*/  ISETP.GT.AND P0, PT, R3, 0xa9, PT ;  /* 0x000000a90300780c */ /* 0x000fe20003f04270 */
[----:B------:R-:W-:Y:S01]  /*9610*/  @P5 STG.E.U16 desc[UR36][R4.64+0x142], R105 ;  /* 0x0001426904005986 */ /* 0x000fe2000c101524 */
[C---:B------:R-:W-:Y:S02]  /*9620*/  ISETP.GT.AND P4, PT, R0.reuse, RZ, P1 ;  /* 0x000000ff0000720c */ /* 0x040fe40000f84270 */
[----:B------:R-:W-:Y:S02]  /*9630*/  F2FP.BF16.F32.PACK_AB R106, RZ, R106 ;  /* 0x0000006aff6a723e */ /* 0x000fe400000010ff */
[----:B------:R-:W-:-:S02]  /*9640*/  ISETP.GT.AND P5, PT, R0, RZ, P0 ;  /* 0x000000ff0000720c */ /* 0x000fc400007a4270 */
[----:B------:R-:W-:Y:S01]  /*9650*/  F2FP.BF16.F32.PACK_AB R107, RZ, R107 ;  /* 0x0000006bff6b723e */ /* 0x000fe200000010ff */
[----:B------:R-:W-:Y:S01]  /*9660*/  @P2 STG.E.U16 desc[UR36][R6.64+0x140], R106 ;  /* 0x0001406a06002986 */ /* 0x000fe2000c101524 */
[----:B------:R-:W-:Y:S02]  /*9670*/  F2FP.BF16.F32.PACK_AB R108, RZ, R108 ;  /* 0x0000006cff6c723e */ /* 0x000fe400000010ff */
[C---:B------:R-:W-:Y:S01]  /*9680*/  ISETP.GT.AND P2, PT, R0.reuse, 0x8, P1 ;  /* 0x000000080000780c */ /* 0x040fe20000f44270 */
[----:B------:R-:W-:Y:S01]  /*9690*/  @P3 STG.E.U16 desc[UR36][R6.64+0x142], R107 ;  /* 0x0001426b06003986 */ /* 0x000fe2000c101524 */
[----:B------:R-:W-:Y:S02]  /*96a0*/  ISETP.GT.AND P1, PT, R3, 0xb0, PT ;  /* 0x000000b00300780c */ /* 0x000fe40003f24270 */
[----:B------:R-:W-:Y:S01]  /*96b0*/  F2FP.BF16.F32.PACK_AB R109, RZ, R109 ;  /* 0x0000006dff6d723e */ /* 0x000fe200000010ff */
[----:B------:R-:W-:Y:S01]  /*96c0*/  @P4 STG.E.U16 desc[UR36][R4.64+0x150], R108 ;  /* 0x0001506c04004986 */ /* 0x000fe2000c101524 */
[----:B------:R-:W-:-:S02]  /*96d0*/  ISETP.GT.AND P3, PT, R0, 0x8, P0 ;  /* 0x000000080000780c */ /* 0x000fc40000764270 */
[----:B------:R-:W-:Y:S01]  /*96e0*/  ISETP.GT.AND P0, PT, R3, 0xb1, PT ;  /* 0x000000b10300780c */ /* 0x000fe20003f04270 */
[----:B------:R-:W-:Y:S01]  /*96f0*/  @P5 STG.E.U16 desc[UR36][R4.64+0x152], R109 ;  /* 0x0001526d04005986 */ /* 0x000fe2000c101524 */
[C---:B------:R-:W-:Y:S02]  /*9700*/  ISETP.GT.AND P4, PT, R0.reuse, RZ, P1 ;  /* 0x000000ff0000720c */ /* 0x040fe40000f84270 */
[----:B------:R-:W-:Y:S02]  /*9710*/  F2FP.BF16.F32.PACK_AB R110, RZ, R110 ;  /* 0x0000006eff6e723e */ /* 0x000fe400000010ff */
[----:B------:R-:W-:Y:S02]  /*9720*/  ISETP.GT.AND P5, PT, R0, RZ, P0 ;  /* 0x000000ff0000720c */ /* 0x000fe400007a4270 */
[----:B------:R-:W-:Y:S01]  /*9730*/  F2FP.BF16.F32.PACK_AB R111, RZ, R111 ;  /* 0x0000006fff6f723e */ /* 0x000fe200000010ff */
[----:B------:R-:W-:Y:S01]  /*9740*/  @P2 STG.E.U16 desc[UR36][R6.64+0x150], R110 ;  /* 0x0001506e06002986 */ /* 0x000fe2000c101524 */
[----:B------:R-:W-:-:S02]  /*9750*/  F2FP.BF16.F32.PACK_AB R112, RZ, R112 ;  /* 0x00000070ff70723e */ /* 0x000fc400000010ff */
[C---:B------:R-:W-:Y:S01]  /*9760*/  ISETP.GT.AND P2, PT, R0.reuse, 0x8, P1 ;  /* 0x000000080000780c */ /* 0x040fe20000f44270 */
[----:B------:R-:W-:Y:S01]  /*9770*/  @P3 STG.E.U16 desc[UR36][R6.64+0x152], R111 ;  /* 0x0001526f06003986 */ /* 0x000fe2000c101524 */
[C---:B------:R-:W-:Y:S02]  /*9780*/  ISETP.GT.AND P1, PT, R3.reuse, 0xb8, PT ;  /* 0x000000b80300780c */ /* 0x040fe40003f24270 */
[----:B------:R-:W-:Y:S01]  /*9790*/  F2FP.BF16.F32.PACK_AB R113, RZ, R113 ;  /* 0x00000071ff71723e */ /* 0x000fe200000010ff */
[----:B------:R-:W-:Y:S01]  /*97a0*/  @P4 STG.E.U16 desc[UR36][R4.64+0x160], R112 ;  /* 0x0001607004004986 */ /* 0x000fe2000c101524 */
[C---:B------:R-:W-:Y:S02]  /*97b0*/  ISETP.GT.AND P3, PT, R0.reuse, 0x8, P0 ;  /* 0x000000080000780c */ /* 0x040fe40000764270 */
[----:B------:R-:W-:Y:S01]  /*97c0*/  ISETP.GT.AND P0, PT, R3, 0xb9, PT ;  /* 0x000000b90300780c */ /* 0x000fe20003f04270 */
[----:B------:R-:W-:Y:S01]  /*97d0*/  @P5 STG.E.U16 desc[UR36][R4.64+0x162], R113 ;  /* 0x0001627104005986 */ /* 0x000fe2000c101524 */
[----:B------:R-:W-:-:S02]  /*97e0*/  ISETP.GT.AND P4, PT, R0, RZ, P1 ;  /* 0x000000ff0000720c */ /* 0x000fc40000f84270 */
[----:B------:R-:W-:Y:S02]  /*97f0*/  F2FP.BF16.F32.PACK_AB R114, RZ, R114 ;  /* 0x00000072ff72723e */ /* 0x000fe400000010ff */
[C---:B------:R-:W-:Y:S02]  /*9800*/  ISETP.GT.AND P5, PT, R0.reuse, RZ, P0 ;  /* 0x000000ff0000720c */ /* 0x040fe400007a4270 */
[----:B------:R-:W-:Y:S01]  /*9810*/  F2FP.BF16.F32.PACK_AB R115, RZ, R115 ;  /* 0x00000073ff73723e */ /* 0x000fe200000010ff */
[----:B------:R-:W-:Y:S01]  /*9820*/  @P2 STG.E.U16 desc[UR36][R6.64+0x160], R114 ;  /* 0x0001607206002986 */ /* 0x000fe2000c101524 */
[----:B------:R-:W-:Y:S02]  /*9830*/  F2FP.BF16.F32.PACK_AB R116, RZ, R116 ;  /* 0x00000074ff74723e */ /* 0x000fe400000010ff */
        /* <DEDUP_REMOVED lines=65> */
[----:B------:R-:W-:Y:S02]  /*9c50*/  ISETP.GT.AND P5, PT, R0, RZ, P0 ;  /* 0x000000ff0000720c */ /* 0x000fe400007a4270 */
[----:B------:R-:W-:Y:S02]  /*9c60*/  F2FP.BF16.F32.PACK_AB R134, RZ, R134 ;  /* 0x00000086ff86723e */ /* 0x000fe400000010ff */
[----:B------:R-:W-:Y:S02]  /*9c70*/  F2FP.BF16.F32.PACK_AB R135, RZ, R135 ;  /* 0x00000087ff87723e */ /* 0x000fe400000010ff */
[----:B------:R-:W-:Y:S01]  /*9c80*/  F2FP.BF16.F32.PACK_AB R136, RZ, R136 ;  /* 0x00000088ff88723e */ /* 0x000fe200000010ff */
[----:B------:R-:W-:Y:S01]  /*9c90*/  @P2 STG.E.U16 desc[UR36][R6.64+0x1b0], R134 ;  /* 0x0001b08606002986 */ /* 0x000fe2000c101524 */
[----:B------:R-:W-:-:S02]  /*9ca0*/  F2FP.BF16.F32.PACK_AB R137, RZ, R137 ;  /* 0x00000089ff89723e */ /* 0x000fc400000010ff */
[C---:B------:R-:W-:Y:S01]  /*9cb0*/  ISETP.GT.AND P1, PT, R0.reuse, 0x8, P1 ;  /* 0x000000080000780c */ /* 0x040fe20000f24270 */
[----:B------:R-:W-:Y:S01]  /*9cc0*/  @P3 STG.E.U16 desc[UR36][R6.64+0x1b2], R135 ;  /* 0x0001b28706003986 */ /* 0x000fe2000c101524 */
[C---:B------:R-:W-:Y:S02]  /*9cd0*/  ISETP.GT.AND P2, PT, R0.reuse, 0x8, P0 ;  /* 0x000000080000780c */ /* 0x040fe40000744270 */
[C---:B------:R-:W-:Y:S01]  /*9ce0*/  ISETP.GT.AND P0, PT, R3.reuse, 0xe9, PT ;  /* 0x000000e90300780c */ /* 0x040fe20003f04270 */
[----:B------:R-:W-:Y:S01]  /*9cf0*/  @P4 STG.E.U16 desc[UR36][R4.64+0x1c0], R136 ;  /* 0x0001c08804004986 */ /* 0x000fe2000c101524 */
[----:B------:R-:W-:Y:S02]  /*9d00*/  ISETP.GT.AND P4, PT, R3, 0xe8, PT ;  /* 0x000000e80300780c */ /* 0x000fe40003f84270 */
[----:B------:R-:W-:Y:S01]  /*9d10*/  F2FP.BF16.F32.PACK_AB R138, RZ, R138 ;  /* 0x0000008aff8a723e */ /* 0x000fe200000010ff */
[----:B------:R-:W-:Y:S01]  /*9d20*/  @P5 STG.E.U16 desc[UR36][R4.64+0x1c2], R137 ;  /* 0x0001c28904005986 */ /* 0x000fe2000c101524 */
[----:B------:R-:W-:-:S02]  /*9d30*/  ISETP.GT.AND P5, PT, R0, RZ, P4 ;  /* 0x000000ff0000720c */ /* 0x000fc400027a4270 */
[----:B------:R-:W-:Y:S01]  /*9d40*/  F2FP.BF16.F32.PACK_AB R139, RZ, R139 ;  /* 0x0000008bff8b723e */ /* 0x000fe200000010ff */
[----:B------:R-:W-:Y:S01]  /*9d50*/  @P1 STG.E.U16 desc[UR36][R6.64+0x1c0], R138 ;  /* 0x0001c08a06001986 */ /* 0x000fe2000c101524 */
[----:B------:R-:W-:Y:S02]  /*9d60*/  F2FP.BF16.F32.PACK_AB R140, RZ, R140 ;  /* 0x0000008cff8c723e */ /* 0x000fe400000010ff */
[C---:B------:R-:W-:Y:S01]  /*9d70*/  ISETP.GT.AND P3, PT, R0.reuse, RZ, P0 ;  /* 0x000000ff0000720c */ /* 0x040fe20000764270 */
[----:B------:R-:W-:Y:S01]  /*9d80*/  @P2 STG.E.U16 desc[UR36][R6.64+0x1c2], R139 ;  /* 0x0001c28b06002986 */ /* 0x000fe2000c101524 */
[C---:B------:R-:W-:Y:S02]  /*9d90*/  ISETP.GT.AND P4, PT, R0.reuse, 0x8, P4 ;  /* 0x000000080000780c */ /* 0x040fe40002784270 */
[----:B------:R-:W-:Y:S02]  /*9da0*/  F2FP.BF16.F32.PACK_AB R141, RZ, R141 ;  /* 0x0000008dff8d723e */ /* 0x000fe400000010ff */
[----:B------:R-:W-:Y:S01]  /*9db0*/  F2FP.BF16.F32.PACK_AB R142, RZ, R142 ;  /* 0x0000008eff8e723e */ /* 0x000fe200000010ff */
[----:B------:R-:W-:Y:S01]  /*9dc0*/  @P5 STG.E.U16 desc[UR36][R4.64+0x1d0], R140 ;  /* 0x0001d08c04005986 */ /* 0x000fe2000c101524 */
[----:B------:R-:W-:-:S02]  /*9dd0*/  ISETP.GT.AND P5, PT, R0, 0x8, P0 ;  /* 0x000000080000780c */ /* 0x000fc400007a4270 */
[----:B------:R-:W-:Y:S02]  /*9de0*/  F2FP.BF16.F32.PACK_AB R143, RZ, R143 ;  /* 0x0000008fff8f723e */ /* 0x000fe400000010ff */
[C---:B------:R-:W-:Y:S01]  /*9df0*/  ISETP.GT.AND P0, PT, R3.reuse, 0xf1, PT ;  /* 0x000000f10300780c */ /* 0x040fe20003f04270 */
[----:B------:R-:W-:Y:S01]  /*9e00*/  @P3 STG.E.U16 desc[UR36][R4.64+0x1d2], R141 ;  /* 0x0001d28d04003986 */ /* 0x000fe2000c101524 */
[----:B------:R-:W-:Y:S02]  /*9e10*/  ISETP.GT.AND P3, PT, R3, 0xf0, PT ;  /* 0x000000f00300780c */ /* 0x000fe40003f64270 */
[----:B------:R-:W-:Y:S01]  /*9e20*/  F2FP.BF16.F32.PACK_AB R144, RZ, R144 ;  /* 0x00000090ff90723e */ /* 0x000fe200000010ff */
[----:B------:R-:W-:Y:S01]  /*9e30*/  @P4 STG.E.U16 desc[UR36][R6.64+0x1d0], R142 ;  /* 0x0001d08e06004986 */ /* 0x000fe2000c101524 */
[C---:B------:R-:W-:Y:S02]  /*9e40*/  ISETP.GT.AND P4, PT, R0.reuse, RZ, P3 ;  /* 0x000000ff0000720c */ /* 0x040fe40001f84270 */
[----:B------:R-:W-:Y:S01]  /*9e50*/  F2FP.BF16.F32.PACK_AB R145, RZ, R145 ;  /* 0x00000091ff91723e */ /* 0x000fe200000010ff */
[----:B------:R-:W-:Y:S01]  /*9e60*/  @P5 STG.E.U16 desc[UR36][R6.64+0x1d2], R143 ;  /* 0x0001d28f06005986 */ /* 0x000fe2000c101524 */
[----:B------:R-:W-:-:S02]  /*9e70*/  ISETP.GT.AND P5, PT, R0, RZ, P0 ;  /* 0x000000ff0000720c */ /* 0x000fc400007a4270 */
[C---:B------:R-:W-:Y:S02]  /*9e80*/  ISETP.GT.AND P2, PT, R3.reuse, 0xf8, PT ;  /* 0x000000f80300780c */ /* 0x040fe40003f44270 */
[----:B------:R-:W-:Y:S02]  /*9e90*/  ISETP.GT.AND P1, PT, R3, 0xf9, PT ;  /* 0x000000f90300780c */ /* 0x000fe40003f24270 */
[C---:B------:R-:W-:Y:S02]  /*9ea0*/  ISETP.GT.AND P3, PT, R0.reuse, 0x8, P3 ;  /* 0x000000080000780c */ /* 0x040fe40001f64270 */
[C---:B------:R-:W-:Y:S01]  /*9eb0*/  ISETP.GT.AND P0, PT, R0.reuse, 0x8, P0 ;  /* 0x000000080000780c */ /* 0x040fe20000704270 */
[----:B------:R-:W-:Y:S01]  /*9ec0*/  @P4 STG.E.U16 desc[UR36][R4.64+0x1e0], R144 ;  /* 0x0001e09004004986 */ /* 0x000fe2000c101524 */
[C---:B------:R-:W-:Y:S02]  /*9ed0*/  ISETP.GT.AND P4, PT, R0.reuse, RZ, P1 ;  /* 0x000000ff0000720c */ /* 0x040fe40000f84270 */
[----:B------:R-:W-:Y:S01]  /*9ee0*/  F2FP.BF16.F32.PACK_AB R146, RZ, R146 ;  /* 0x00000092ff92723e */ /* 0x000fe200000010ff */
[----:B------:R-:W-:Y:S01]  /*9ef0*/  @P5 STG.E.U16 desc[UR36][R4.64+0x1e2], R145 ;  /* 0x0001e29104005986 */ /* 0x000fe2000c101524 */
[----:B------:R-:W-:-:S02]  /*9f00*/  ISETP.GT.AND P5, PT, R0, RZ, P2 ;  /* 0x000000ff0000720c */ /* 0x000fc400017a4270 */
[C---:B------:R-:W-:Y:S02]  /*9f10*/  ISETP.GT.AND P2, PT, R0.reuse, 0x8, P2 ;  /* 0x000000080000780c */ /* 0x040fe40001744270 */
[----:B------:R-:W-:Y:S01]  /*9f20*/  F2FP.BF16.F32.PACK_AB R147, RZ, R147 ;  /* 0x00000093ff93723e */ /* 0x000fe200000010ff */
[----:B------:R-:W-:Y:S01]  /*9f30*/  @P3 STG.E.U16 desc[UR36][R6.64+0x1e0], R146 ;  /* 0x0001e09206003986 */ /* 0x000fe2000c101524 */
[----:B------:R-:W-:Y:S02]  /*9f40*/  ISETP.GT.AND P1, PT, R0, 0x8, P1 ;  /* 0x000000080000780c */ /* 0x000fe40000f24270 */
[----:B------:R-:W-:Y:S01]  /*9f50*/  F2FP.BF16.F32.PACK_AB R148, RZ, R148 ;  /* 0x00000094ff94723e */ /* 0x000fe200000010ff */
[----:B------:R-:W-:Y:S01]  /*9f60*/  @P0 STG.E.U16 desc[UR36][R6.64+0x1e2], R147 ;  /* 0x0001e29306000986 */ /* 0x000fe2000c101524 */
[----:B------:R-:W-:Y:S02]  /*9f70*/  F2FP.BF16.F32.PACK_AB R149, RZ, R149 ;  /* 0x00000095ff95723e */ /* 0x000fe400000010ff */
[----:B------:R-:W-:Y:S01]  /*9f80*/  F2FP.BF16.F32.PACK_AB R150, RZ, R150 ;  /* 0x00000096ff96723e */ /* 0x000fe200000010ff */
[----:B------:R-:W-:Y:S01]  /*9f90*/  @P5 STG.E.U16 desc[UR36][R4.64+0x1f0], R148 ;  /* 0x0001f09404005986 */ /* 0x000fe2000c101524 */
[----:B------:R-:W-:-:S03]  /*9fa0*/  F2FP.BF16.F32.PACK_AB R151, RZ, R151 ;  /* 0x00000097ff97723e */ /* 0x000fc600000010ff */
[----:B------:R0:W-:Y:S02]  /*9fb0*/  @P4 STG.E.U16 desc[UR36][R4.64+0x1f2], R149 ;  /* 0x0001f29504004986 */ /* 0x0001e4000c101524 */
[----:B0-----:R-:W-:Y:S02]  /*9fc0*/  @P2 IMAD.MOV.U32 R4, RZ, RZ, R6 ;  /* 0x000000ffff042224 */ /* 0x001fe400078e0006 */
[----:B------:R-:W-:-:S05]  /*9fd0*/  @P2 IMAD.MOV.U32 R5, RZ, RZ, R7 ;  /* 0x000000ffff052224 */ /* 0x000fca00078e0007 */
[----:B------:R0:W-:Y:S04]  /*9fe0*/  @P2 STG.E.U16 desc[UR36][R4.64+0x1f0], R150 ;  /* 0x0001f09604002986 */ /* 0x0001e8000c101524 */
[----:B------:R0:W-:Y:S02]  /*9ff0*/  @P1 STG.E.U16 desc[UR36][R6.64+0x1f2], R151 ;  /* 0x0001f29706001986 */ /* 0x0001e4000c101524 */
.L_x_286:
[----:B------:R-:W-:Y:S05]  /*a000*/  BSYNC B0 ;  /* 0x0000000000007941 */ /* 0x000fea0003800000 */
.L_x_32:
[----:B------:R-:W-:Y:S01]  /*a010*/  ULDC UR4, c[0x0][0xc] ;  /* 0x0000030000047ab9 */ /* 0x000fe20000000800 */
[----:B------:R-:W-:Y:S01]  /*a020*/  ULDC UR5, c[0x0][0x10] ;  /* 0x0000040000057ab9 */ /* 0x000fe20000000800 */
[----:B0-----:R-:W0:Y:S01]  /*a030*/  LDC R3, c[0x0][0x14] ;  /* 0x00000500ff037b82 */ /* 0x001e220000000800 */
[----:B------:R-:W-:Y:S01]  /*a040*/  UIMAD.WIDE.U32 UR4, UR4, UR5, URZ ;  /* 0x00000005040472a5 */ /* 0x000fe2000f8e003f */
[----:B------:R-:W-:Y:S01]  /*a050*/  PRMT R0, RZ, 0x7610, R0 ;  /* 0x00007610ff007816 */ /* 0x000fe20000000000 */
[----:B------:R-:W-:Y:S02]  /*a060*/  IMAD.MOV.U32 R153, RZ, RZ, -0x1 ;  /* 0xffffffffff997424 */ /* 0x000fe400078e00ff */
[----:B------:R-:W-:Y:S02]  /*a070*/  IMAD.MOV.U32 R23, RZ, RZ, -0x1 ;  /* 0xffffffffff177424 */ /* 0x000fe400078e00ff */
[----:B0-----:R-:W-:-:S04]  /*a080*/  IMAD.WIDE.U32 R16, R3, UR4, R16 ;  /* 0x0000000403107c25 */ /* 0x001fc8000f8e0010 */
[----:B------:R-:W-:Y:S01]  /*a090*/  IMAD R3, R3, UR5, RZ ;  /* 0x0000000503037c24 */ /* 0x000fe2000f8e02ff */
[----:B------:R-:W-:Y:S02]  /*a0a0*/  ULDC.64 UR4, c[0x0][0x650] ;  /* 0x0001940000047ab9 */ /* 0x000fe40000000a00 */
[----:B------:R-:W-:Y:S01]  /*a0b0*/  ISETP.GE.U32.AND P0, PT, R16, UR4, PT ;  /* 0x0000000410007c0c */ /* 0x000fe2000bf06070 */
[----:B------:R-:W-:-:S05]  /*a0c0*/  IMAD.IADD R17, R17, 0x1, R3 ;  /* 0x0000000111117824 */ /* 0x000fca00078e0203 */
[----:B------:R-:W-:-:S13]  /*a0d0*/  ISETP.GE.U32.AND.EX P0, PT, R17, UR5, PT, P0 ;  /* 0x0000000511007c0c */ /* 0x000fda000bf06100 */
[----:B------:R-:W-:Y:S05]  /*a0e0*/  @P0 BRA `(.L_x_287) ;  /* 0x0000000400640947 */ /* 0x000fea0003800000 */
[----:B------:R-:W0:Y:S01]  /*a0f0*/  S2R R12, SR_CTAID.X ;  /* 0x00000000000c7919 */ /* 0x000e220000002500 */
[----:B------:R-:W0:Y:S01]  /*a100*/  LDC.64 R10, c[0x0][0x628] ;  /* 0x00018a00ff0a7b82 */ /* 0x000e220000000a00 */
[----:B------:R-:W-:Y:S01]  /*a110*/  ULDC UR4, c[0x0][0x150] ;  /* 0x0000540000047ab9 */ /* 0x000fe20000000800 */
[----:B-1234-:R-:W-:Y:S01]  /*a120*/  IMAD.MOV.U32 R8, RZ, RZ, R16 ;  /* 0x000000ffff087224 */ /* 0x01efe200078e0010 */
[----:B-----5:R-:W1:Y:S01]  /*a130*/  S2R R24, SR_CTAID.Y ;  /* 0x0000000000187919 */ /* 0x020e620000002600 */
[----:B------:R-:W-:-:S04]  /*a140*/  IMAD.MOV.U32 R9, RZ, RZ, R17 ;  /* 0x000000ffff097224 */ /* 0x000fc800078e0011 */
[----:B------:R-:W2:Y:S08]  /*a150*/  LDC R21, c[0x0][0x144] ;  /* 0x00005100ff157b82 */ /* 0x000eb00000000800 */
[----:B------:R-:W3:Y:S08]  /*a160*/  LDC R0, c[0x0][0x630] ;  /* 0x00018c00ff007b82 */ /* 0x000ef00000000800 */
[----:B------:R-:W4:Y:S01]  /*a170*/  LDC.64 R14, c[0x0][0x620] ;  /* 0x00018800ff0e7b82 */ /* 0x000f220000000a00 */
[----:B0-----:R-:W-:-:S04]  /*a180*/  ISETP.NE.U32.AND P0, PT, R10, RZ, PT ;  /* 0x000000ff0a00720c */ /* 0x001fc80003f05070 */
[----:B------:R-:W-:Y:S02]  /*a190*/  ISETP.NE.AND.EX P0, PT, R11, RZ, PT, P0 ;  /* 0x000000ff0b00720c */ /* 0x000fe40003f05300 */
[----:B------:R-:W-:-:S05]  /*a1a0*/  I2FP.F32.U32 R3, R12 ;  /* 0x0000000c00037245 */ /* 0x000fca0000201000 */
[----:B------:R-:W-:-:S04]  /*a1b0*/  FMUL R3, R3, UR4 ;  /* 0x0000000403037c20 */ /* 0x000fc80008400000 */
[----:B------:R0:W0:Y:S02]  /*a1c0*/  F2I.U32.TRUNC.NTZ R20, R3 ;  /* 0x0000000300147305 */ /* 0x000024000020f000 */
[----:B-123--:R-:W-:Y:S05]  /*a1d0*/  @!P0 BRA `(.L_x_288) ;  /* 0x0000000000288947 */ /* 0x00efea0003800000 */
[----:B0-----:R-:W0:Y:S02]  /*a1e0*/  LDC R3, c[0x0][0x634] ;  /* 0x00018d00ff037b82 */ /* 0x001e240000000800 */
        /* <DEDUP_REMOVED lines=9> */
.L_x_288:
[----:B------:R-:W1:Y:S01]  /*a280*/  LDC.64 R28, c[0x0][0x640] ;  /* 0x00019000ff1c7b82 */ /* 0x000e620000000a00 */
[-CC-:B------:R-:W-:Y:S01]  /*a290*/  SHF.R.U64 R23, R8, R0.reuse, R9.reuse ;  /* 0x0000000008177219 */ /* 0x180fe20000001209 */
[----:B0-----:R-:W-:Y:S01]  /*a2a0*/  IMAD.MOV R20, RZ, RZ, -R20 ;  /* 0x000000ffff147224 */ /* 0x001fe200078e0a14 */
[----:B------:R-:W-:Y:S01]  /*a2b0*/  SHF.R.U32.HI R0, RZ, R0, R9 ;  /* 0x00000000ff007219 */ /* 0x000fe20000011609 */
[----:B------:R-:W-:Y:S01]  /*a2c0*/  ULDC UR4, c[0x0][0x154] ;  /* 0x0000550000047ab9 */ /* 0x000fe20000000800 */
[----:B------:R-:W-:Y:S01]  /*a2d0*/  IADD3 R3, P0, RZ, -R23, RZ ;  /* 0x80000017ff037210 */ /* 0x000fe20007f1e0ff */
[----:B------:R-:W-:Y:S02]  /*a2e0*/  IMAD R21, R21, R20, R12 ;  /* 0x0000001415157224 */ /* 0x000fe400078e020c */
[----:B------:R-:W0:Y:S01]  /*a2f0*/  LDC R6, c[0x0][0x618] ;  /* 0x00018600ff067b82 */ /* 0x000e220000000800 */
[----:B------:R-:W-:Y:S02]  /*a300*/  IMAD.MOV.U32 R7, RZ, RZ, 0x1 ;  /* 0x00000001ff077424 */ /* 0x000fe400078e00ff */
[----:B------:R-:W-:-:S04]  /*a310*/  IMAD.X R5, RZ, RZ, ~R0, P0 ;  /* 0x000000ffff057224 */ /* 0x000fc800000e0e00 */
[-C--:B----4-:R-:W-:Y:S01]  /*a320*/  IMAD R0, R5, R14.reuse, RZ ;  /* 0x0000000e05007224 */ /* 0x090fe200078e02ff */
[----:B------:R-:W2:Y:S01]  /*a330*/  LDC R8, c[0x0][0x608] ;  /* 0x00018200ff087b82 */ /* 0x000ea20000000800 */
[----:B------:R-:W-:-:S04]  /*a340*/  IMAD.WIDE.U32 R4, R3, R14, R16 ;  /* 0x0000000e03047225 */ /* 0x000fc800078e0010 */
[----:B------:R-:W-:Y:S01]  /*a350*/  IMAD R3, R3, R15, R0 ;  /* 0x0000000f03037224 */ /* 0x000fe200078e0200 */
[----:B------:R-:W-:Y:S02]  /*a360*/  I2FP.F32.U32 R0, R24 ;  /* 0x0000001800007245 */ /* 0x000fe40000201000 */
[----:B------:R-:W3:Y:S01]  /*a370*/  LDC R26, c[0x0][0x658] ;  /* 0x00019600ff1a7b82 */ /* 0x000ee20000000800 */
[----:B------:R-:W-:Y:S01]  /*a380*/  IMAD.IADD R3, R5, 0x1, R3 ;  /* 0x0000000105037824 */ /* 0x000fe200078e0203 */
[----:B-1----:R-:W-:Y:S01]  /*a390*/  ISETP.NE.U32.AND P0, PT, R28, RZ, PT ;  /* 0x000000ff1c00720c */ /* 0x002fe20003f05070 */
[----:B------:R-:W-:Y:S01]  /*a3a0*/  FMUL R0, R0, UR4 ;  /* 0x0000000400007c20 */ /* 0x000fe20008400000 */
[----:B------:R-:W-:Y:S02]  /*a3b0*/  IMAD.MOV.U32 R5, RZ, RZ, -0x1 ;  /* 0xffffffffff057424 */ /* 0x000fe400078e00ff */
[----:B------:R-:W-:Y:S01]  /*a3c0*/  ISETP.NE.AND.EX P0, PT, R29, RZ, PT, P0 ;  /* 0x000000ff1d00720c */ /* 0x000fe20003f05300 */
[----:B------:R1:W4:Y:S01]  /*a3d0*/  F2I.U32.TRUNC.NTZ R13, R0 ;  /* 0x00000000000d7305 */ /* 0x000322000020f000 */
[----:B------:R-:W1:Y:S01]  /*a3e0*/  LDC R15, c[0x0][0x148] ;  /* 0x00005200ff0f7b82 */ /* 0x000e620000000800 */
[----:B0-----:R-:W-:-:S02]  /*a3f0*/  SHF.R.U64 R12, R4, R6, R3 ;  /* 0x00000006040c7219 */ /* 0x001fc40000001203 */
[----:B------:R-:W-:-:S05]  /*a400*/  SHF.R.U32.HI R3, RZ, R6, R3 ;  /* 0x00000006ff037219 */ /* 0x000fca0000011603 */
[----:B------:R-:W0:Y:S01]  /*a410*/  LDC R20, c[0x0][0x600] ;  /* 0x00018000ff147b82 */ /* 0x000e220000000800 */
[-CC-:B--2---:R-:W-:Y:S02]  /*a420*/  SHF.R.U64 R10, R12, R8.reuse, R3.reuse ;  /* 0x000000080c0a7219 */ /* 0x184fe40000001203 */
[----:B------:R-:W-:-:S05]  /*a430*/  SHF.R.U32.HI R3, RZ, R8, R3 ;  /* 0x00000008ff037219 */ /* 0x000fca0000011603 */
[----:B------:R-:W2:Y:S01]  /*a440*/  LDC R27, c[0x0][0x648] ;  /* 0x00019200ff1b7b82 */ /* 0x000ea20000000800 */
[-C--:B---3--:R-:W-:Y:S02]  /*a450*/  SHF.L.U32 R4, R5, R26.reuse, RZ ;  /* 0x0000001a05047219 */ /* 0x088fe400000006ff */
[--C-:B------:R-:W-:Y:S02]  /*a460*/  SHF.R.U64 R14, R10, R26, R3.reuse ;  /* 0x0000001a0a0e7219 */ /* 0x100fe40000001203 */
[----:B------:R-:W-:Y:S02]  /*a470*/  LOP3.LUT R25, RZ, R4, RZ, 0x33, !PT ;  /* 0x00000004ff197212 */ /* 0x000fe400078e33ff */
[-C--:B------:R-:W-:Y:S01]  /*a480*/  SHF.R.U32.HI R5, RZ, R26.reuse, R3 ;  /* 0x0000001aff057219 */ /* 0x080fe20000011603 */
[----:B------:R-:W3:Y:S01]  /*a490*/  LDC R30, c[0x0][0x638] ;  /* 0x00018e00ff1e7b82 */ /* 0x000ee20000000800 */
[----:B------:R-:W-:Y:S01]  /*a4a0*/  SHF.L.U32 R154, R7, R26, RZ ;  /* 0x0000001a079a7219 */ /* 0x000fe200000006ff */
[----:B------:R-:W-:-:S06]  /*a4b0*/  IMAD.MOV.U32 R4, RZ, RZ, R14 ;  /* 0x000000ffff047224 */ /* 0x000fcc00078e000e */
[----:B------:R-:W0:Y:S01]  /*a4c0*/  LDC R31, c[0x0][0x610] ;  /* 0x00018400ff1f7b82 */ /* 0x000e220000000800 */
[----:B----4-:R-:W-:Y:S05]  /*a4d0*/  @!P0 BRA `(.L_x_289) ;  /* 0x0000000000288947 */ /* 0x010fea0003800000 */
        /* <DEDUP_REMOVED lines=10> */
.L_x_289:
[----:B------:R-:W-:Y:S01]  /*a580*/  ISETP.NE.AND P0, PT, R2, 0x1, PT ;  /* 0x000000010200780c */ /* 0x000fe20003f05270 */
[----:B0-----:R-:W-:Y:S01]  /*a590*/  VIADD R7, R20, 0xffffffff ;  /* 0xffffffff14077836 */ /* 0x001fe20000000000 */
[----:B-12---:R-:W-:Y:S01]  /*a5a0*/  SHF.R.U64 R0, R4, R27, R5 ;  /* 0x0000001b04007219 */ /* 0x006fe20000001205 */
[----:B------:R-:W-:Y:S01]  /*a5b0*/  IMAD.MOV R13, RZ, RZ, -R13 ;  /* 0x000000ffff0d7224 */ /* 0x000fe200078e0a0d */
[----:B------:R-:W-:Y:S01]  /*a5c0*/  LOP3.LUT R5, R10, R25, RZ, 0xc0, !PT ;  /* 0x000000190a057212 */ /* 0x000fe200078ec0ff */
[----:B------:R-:W-:Y:S02]  /*a5d0*/  IMAD.MOV.U32 R4, RZ, RZ, 0x1 ;  /* 0x00000001ff047424 */ /* 0x000fe400078e00ff */
[----:B------:R-:W-:Y:S02]  /*a5e0*/  IMAD.MOV R3, RZ, RZ, -R0 ;  /* 0x000000ffff037224 */ /* 0x000fe400078e0a00 */
[----:B------:R-:W-:Y:S01]  /*a5f0*/  IMAD R154, R154, R0, R5 ;  /* 0x000000009a9a7224 */ /* 0x000fe200078e0205 */
[----:B------:R-:W-:Y:S01]  /*a600*/  LOP3.LUT R5, R12, R7, RZ, 0xc0, !PT ;  /* 0x000000070c057212 */ /* 0x000fe200078ec0ff */
[----:B---3--:R-:W-:-:S02]  /*a610*/  IMAD R0, R3, R30, R14 ;  /* 0x0000001e03007224 */ /* 0x008fc400078e020e */
[----:B------:R-:W-:Y:S02]  /*a620*/  @P0 IMAD R21, R15, R13, R24 ;  /* 0x0000000d0f150224 */ /* 0x000fe400078e0218 */
[----:B------:R-:W-:Y:S01]  /*a630*/  IMAD R3, R0, R20, R5 ;  /* 0x0000001400037224 */ /* 0x000fe200078e0205 */
[----:B------:R-:W-:Y:S01]  /*a640*/  PRMT R0, R4, 0x7610, R0 ;  /* 0x0000761004007816 */ /* 0x000fe20000000000 */
[----:B------:R-:W-:-:S05]  /*a650*/  IMAD R154, R154, R31, R21 ;  /* 0x0000001f9a9a7224 */ /* 0x000fca00078e0215 */
[----:B------:R-:W-:Y:S02]  /*a660*/  SEL R153, R3, R154, !P0 ;  /* 0x0000009a03997207 */ /* 0x000fe40004000000 */
[----:B------:R-:W-:-:S07]  /*a670*/  SEL R154, R154, R3, !P0 ;  /* 0x000000039a9a7207 */ /* 0x000fce0004000000 */
.L_x_287:
[----:B------:R-:W-:-:S13]  /*a680*/  LOP3.LUT P0, RZ, R0, 0xff, RZ, 0xc0, !PT ;  /* 0x000000ff00ff7812 */ /* 0x000fda000780c0ff */
[----:B------:R-:W-:Y:S05]  /*a690*/  @P0 BRA `(.L_x_290) ;  /* 0xffffff6800d00947 */ /* 0x000fea000383ffff */
[----:B------:R-:W-:Y:S05]  /*a6a0*/  EXIT ;  /* 0x000000000000794d */ /* 0x000fea0003800000 */
.L_x_7:
        /* <DEDUP_REMOVED lines=26> */
.L_x_292:
[----:B------:R-:W0:Y:S01]  /*a850*/  LDC.64 R28, c[0x0][0x640] ;  /* 0x00019000ff1c7b82 */ /* 0x000e220000000a00 */
[-CC-:B------:R-:W-:Y:S01]  /*a860*/  SHF.R.U64 R21, R12, R6.reuse, R13.reuse ;  /* 0x000000060c157219 */ /* 0x180fe2000000120d */
[----:B------:R-:W-:Y:S01]  /*a870*/  IMAD.MOV.U32 R30, RZ, RZ, 0x1 ;  /* 0x00000001ff1e7424 */ /* 0x000fe200078e00ff */
[----:B------:R-:W-:Y:S02]  /*a880*/  SHF.R.U32.HI R6, RZ, R6, R13 ;  /* 0x00000006ff067219 */ /* 0x000fe4000001160d */
        /* <DEDUP_REMOVED lines=8> */
[----:B------:R-:W-:Y:S01]  /*a910*/  IMAD.IADD R9, R9, 0x1, R11 ;  /* 0x0000000109097824 */ /* 0x000fe200078e020b */
[----:B0-----:R-:W-:-:S04]  /*a920*/  ISETP.NE.U32.AND P0, PT, R28, RZ, PT ;  /* 0x000000ff1c00720c */ /* 0x001fc80003f05070 */
[----:B------:R-:W-:Y:S02]  /*a930*/  ISETP.NE.AND.EX P0, PT, R29, RZ, PT, P0 ;  /* 0x000000ff1d00720c */ /* 0x000fe40003f05300 */
[----:B------:R-:W0:Y:S01]  /*a940*/  LDC R22, c[0x0][0x600] ;  /* 0x00018000ff167b82 */ /* 0x000e220000000800 */
[-CC-:B-1----:R-:W-:Y:S01]  /*a950*/  SHF.R.U64 R14, R8, R10.reuse, R9.reuse ;  /* 0x0000000a080e7219 */ /* 0x182fe20000001209 */
[----:B------:R-:W-:Y:S01]  /*a960*/  IMAD.MOV.U32 R8, RZ, RZ, -0x1 ;  /* 0xffffffffff087424 */ /* 0x000fe200078e00ff */
[----:B------:R-:W-:-:S05]  /*a970*/  SHF.R.U32.HI R9, RZ, R10, R9 ;  /* 0x0000000aff097219 */ /* 0x000fca0000011609 */
[----:B------:R-:W1:Y:S01]  /*a980*/  LDC R24, c[0x0][0x648] ;  /* 0x00019200ff187b82 */ /* 0x000e620000000800 */
[-CC-:B--2---:R-:W-:Y:S02]  /*a990*/  SHF.R.U64 R23, R14, R12.reuse, R9.reuse ;  /* 0x0000000c0e177219 */ /* 0x184fe40000001209 */
[----:B------:R-:W-:-:S05]  /*a9a0*/  SHF.R.U32.HI R6, RZ, R12, R9 ;  /* 0x0000000cff067219 */ /* 0x000fca0000011609 */
[----:B------:R-:W2:Y:S01]  /*a9b0*/  LDC R26, c[0x0][0x638] ;  /* 0x00018e00ff1a7b82 */ /* 0x000ea20000000800 */
[-C--:B---3--:R-:W-:Y:S02]  /*a9c0*/  SHF.L.U32 R8, R8, R27.reuse, RZ ;  /* 0x0000001b08087219 */ /* 0x088fe400000006ff */
[-CC-:B------:R-:W-:Y:S02]  /*a9d0*/  SHF.R.U64 R25, R23, R27.reuse, R6.reuse ;  /* 0x0000001b17197219 */ /* 0x180fe40000001206 */
[----:B------:R-:W-:Y:S02]  /*a9e0*/  LOP3.LUT R32, RZ, R8, RZ, 0x33, !PT ;  /* 0x00000008ff207212 */ /* 0x000fe400078e33ff */
[----:B------:R-:W-:Y:S01]  /*a9f0*/  SHF.R.U32.HI R9, RZ, R27, R6 ;  /* 0x0000001bff097219 */ /* 0x000fe20000011606 */
[----:B------:R-:W3:Y:S01]  /*aa00*/  LDC R31, c[0x0][0x610] ;  /* 0x00018400ff1f7b82 */ /* 0x000ee20000000800 */
[----:B------:R-:W-:Y:S01]  /*aa10*/  IMAD.MOV.U32 R8, RZ, RZ, R25 ;  /* 0x000000ffff087224 */ /* 0x000fe200078e0019 */
[----:B------:R-:W-:Y:S06]  /*aa20*/  @!P0 BRA `(.L_x_293) ;  /* 0x0000000000288947 */ /* 0x000fec0003800000 */
        /* <DEDUP_REMOVED lines=10> */
.L_x_293:
[----:B------:R-:W-:Y:S01]  /*aad0*/  ISETP.NE.AND P0, PT, R2, 0x1, PT ;  /* 0x000000010200780c */ /* 0x000fe20003f05270 */
[----:B------:R-:W-:Y:S01]  /*aae0*/  IMAD.MOV.U32 R13, RZ, RZ, R21 ;  /* 0x000000ffff0d7224 */ /* 0x000fe200078e0015 */
[----:B-1----:R-:W-:Y:S01]  /*aaf0*/  SHF.R.U64 R6, R8, R24, R9 ;  /* 0x0000001808067219 */ /* 0x002fe20000001209 */
[----:B0-----:R-:W-:Y:S01]  /*ab00*/  VIADD R9, R22, 0xffffffff ;  /* 0xffffffff16097836 */ /* 0x001fe20000000000 */
[----:B------:R-:W-:Y:S02]  /*ab10*/  SHF.L.U32 R30, R30, R27, RZ ;  /* 0x0000001b1e1e7219 */ /* 0x000fe400000006ff */
[----:B------:R-:W-:Y:S01]  /*ab20*/  LOP3.LUT R5, R23, R32, RZ, 0xc0, !PT ;  /* 0x0000002017057212 */ /* 0x000fe200078ec0ff */
[----:B------:R-:W-:-:S04]  /*ab30*/  IMAD.MOV R8, RZ, RZ, -R6 ;  /* 0x000000ffff087224 */ /* 0x000fc800078e0a06 */
[----:B------:R-:W-:Y:S01]  /*ab40*/  IMAD R6, R30, R6, R5 ;  /* 0x000000061e067224 */ /* 0x000fe200078e0205 */
[----:B------:R-:W-:Y:S01]  /*ab50*/  LOP3.LUT R5, R14, R9, RZ, 0xc0, !PT ;  /* 0x000000090e057212 */ /* 0x000fe200078ec0ff */
[----:B------:R-:W-:Y:S02]  /*ab60*/  @P0 IMAD R3, R7, R20, R4 ;  /* 0x0000001407030224 */ /* 0x000fe400078e0204 */
[----:B--2---:R-:W-:Y:S02]  /*ab70*/  IMAD R4, R8, R26, R25 ;  /* 0x0000001a08047224 */ /* 0x004fe400078e0219 */
[----:B---3--:R-:W-:Y:S02]  /*ab80*/  IMAD R3, R6, R31, R3 ;  /* 0x0000001f06037224 */ /* 0x008fe400078e0203 */
[----:B------:R-:W-:Y:S02]  /*ab90*/  IMAD R4, R4, R22, R5 ;  /* 0x0000001604047224 */ /* 0x000fe400078e0205 */
[----:B------:R-:W-:-:S03]  /*aba0*/  IMAD.MOV.U32 R8, RZ, RZ, 0x1 ;  /* 0x00000001ff087424 */ /* 0x000fc600078e00ff */
[----:B------:R-:W-:Y:S02]  /*abb0*/  SEL R6, R4, R3, !P0 ;  /* 0x0000000304067207 */ /* 0x000fe40004000000 */
[----:B------:R-:W-:-:S07]  /*abc0*/  SEL R12, R3, R4, !P0 ;  /* 0x00000004030c7207 */ /* 0x000fce0004000000 */
.L_x_291:
[----:B------:R-:W-:-:S08]  /*abd0*/  NOP ;  /* 0x0000000000007918 */ /* 0x000fd00000000000 */
[----:B------:R-:W0:-:S00]  /*abe0*/  USETMAXREG.DEALLOC.CTAPOOL 0x28 ;  /* 0x00000028000079c8 */ /* 0x000e0000080e0500 */
[----:B0-----:R-:W-:-:S13]  /*abf0*/  ISETP.NE.AND P0, PT, R0, RZ, PT ;  /* 0x000000ff0000720c */ /* 0x001fda0003f05270 */
[----:B------:R-:W-:Y:S05]  /*ac00*/  @P0 EXIT ;  /* 0x000000000000094d */ /* 0x000fea0003800000 */
[----:B------:R-:W-:Y:S01]  /*ac10*/  LOP3.LUT P0, RZ, R8, 0xff, RZ, 0xc0, !PT ;  /* 0x000000ff08ff7812 */ /* 0x000fe2000780c0ff */
[----:B------:R-:W-:Y:S02]  /*ac20*/  IMAD.MOV.U32 R10, RZ, RZ, 0x1 ;  /* 0x00000001ff0a7424 */ /* 0x000fe400078e00ff */
[----:B------:R-:W-:-:S10]  /*ac30*/  IMAD.MOV.U32 R9, RZ, RZ, RZ ;  /* 0x000000ffff097224 */ /* 0x000fd400078e00ff */
[----:B------:R-:W-:Y:S05]  /*ac40*/  @!P0 BRA `(.L_x_294) ;  /* 0x0000000c00c88947 */ /* 0x000fea0003800000 */
[----:B------:R-:W0:Y:S01]  /*ac50*/  LDC R0, c[0x0][0x28c] ;  /* 0x0000a300ff007b82 */ /* 0x000e220000000800 */
[----:B------:R-:W-:Y:S01]  /*ac60*/  ULDC UR4, c[0x0][0x658] ;  /* 0x0001960000047ab9 */ /* 0x000fe20000000800 */
[----:B------:R-:W-:Y:S01]  /*ac70*/  UMOV UR11, 0xffffffff ;  /* 0xffffffff000b7882 */ /* 0x000fe20000000000 */
[----:B------:R-:W-:Y:S01]  /*ac80*/  UMOV UR17, 0x1 ;  /* 0x0000000100117882 */ /* 0x000fe20000000000 */
[----:B------:R-:W-:Y:S01]  /*ac90*/  USHF.L.U32 UR11, UR11, UR4, URZ ;  /* 0x000000040b0b7299 */ /* 0x000fe2000800063f */
[----:B------:R-:W-:Y:S01]  /*aca0*/  BSSY B0, `(.L_x_294) ;  /* 0x00000ec000007945 */ /* 0x000fe20003800000 */
[----:B------:R-:W-:Y:S01]  /*acb0*/  ULDC UR9, c[0x0][0xc] ;  /* 0x0000030000097ab9 */ /* 0x000fe20000000800 */
[----:B------:R-:W-:Y:S01]  /*acc0*/  ULDC UR16, c[0x0][0x10] ;  /* 0x0000040000107ab9 */ /* 0x000fe20000000800 */
[----:B------:R-:W1:Y:S01]  /*acd0*/  S2UR UR8, SR_CgaCtaId ;  /* 0x00000000000879c3 */ /* 0x000e620000008800 */
[----:B------:R-:W-:Y:S01]  /*ace0*/  ULOP3.LUT UR13, URZ, UR11, URZ, 0x33, !UPT ;  /* 0x0000000b3f0d7292 */ /* 0x000fe2000f8e333f */
[----:B------:R-:W-:Y:S01]  /*acf0*/  LOP3.LUT R11, R19, 0x2, RZ, 0xfc, !PT ;  /* 0x00000002130b7812 */ /* 0x000fe200078efcff */
[----:B------:R-:W-:Y:S01]  /*ad00*/  IMAD.MOV.U32 R10, RZ, RZ, 0x1 ;  /* 0x00000001ff0a7424 */ /* 0x000fe200078e00ff */
[----:B------:R-:W-:Y:S01]  /*ad10*/  ULDC UR5, c[0x0][0x600] ;  /* 0x0001800000057ab9 */ /* 0x000fe20000000800 */
[----:B------:R-:W-:Y:S01]  /*ad20*/  IMAD.MOV.U32 R9, RZ, RZ, RZ ;  /* 0x000000ffff097224 */ /* 0x000fe200078e00ff */
[----:B------:R-:W-:Y:S01]  /*ad30*/  UMOV UR30, 0x11 ;  /* 0x00000011001e7882 */ /* 0x000fe20000000000 */
[----:B------:R-:W-:-:S02]  /*ad40*/  UIADD3 UR5, UR5, -0x1, URZ ;  /* 0xffffffff05057890 */ /* 0x000fc4000fffe03f */
[----:B------:R-:W-:Y:S01]  /*ad50*/  USHF.L.U32 UR4, UR17, UR4, URZ ;  /* 0x0000000411047299 */ /* 0x000fe2000800063f */
[----:B------:R-:W-:Y:S01]  /*ad60*/  ULDC.64 UR40, c[0x0][0x198] ;  /* 0x0000660000287ab9 */ /* 0x000fe20000000a00 */
[----:B0-----:R-:W-:-:S05]  /*ad70*/  VIADD R0, R0, 0x7f ;  /* 0x0000007f00007836 */ /* 0x001fca0000000000 */
[----:B------:R-:W-:Y:S01]  /*ad80*/  SHF.R.S32.HI R3, RZ, 0x1f, R0 ;  /* 0x0000001fff037819 */ /* 0x000fe20000011400 */
[----:B-1----:R-:W-:-:S03]  /*ad90*/  USHF.R.U32.HI UR37, URZ, 0x2, UR8 ;  /* 0x000000023f257899 */ /* 0x002fc60008011608 */
[----:B------:R-:W-:Y:S01]  /*ada0*/  LEA.HI R3, R3, R0, RZ, 0x7 ;  /* 0x0000000003037211 */ /* 0x000fe200078f38ff */
[----:B------:R-:W-:Y:S01]  /*adb0*/  ULOP3.LUT UR10, UR8, 0x3, URZ, 0xc0, !UPT ;  /* 0x00000003080a7892 */ /* 0x000fe2000f8ec03f */
[----:B------:R-:W-:Y:S01]  /*adc0*/  IMAD.MOV.U32 R0, RZ, RZ, 0x1 ;  /* 0x00000001ff007424 */ /* 0x000fe200078e00ff */
[----:B------:R-:W-:Y:S01]  /*add0*/  USHF.L.U32 UR6, UR8, 0x6, URZ ;  /* 0x0000000608067899 */ /* 0x000fe2000800063f */
[--C-:B------:R-:W-:Y:S01]  /*ade0*/  SHF.R.S32.HI R8, RZ, 0x7, R3.reuse ;  /* 0x00000007ff087819 */ /* 0x100fe20000011403 */
[----:B------:R-:W-:Y:S02]  /*adf0*/  USHF.L.U32 UR7, UR8, 0xc, URZ ;  /* 0x0000000c08077899 */ /* 0x000fe4000800063f */
[----:B------:R-:W-:Y:S01]  /*ae00*/  ULOP3.LUT UR8, UR8, 0xfffffffc, URZ, 0xc0, !UPT ;  /* 0xfffffffc08087892 */ /* 0x000fe2000f8ec03f */
[----:B------:R-:W-:Y:S01]  /*ae10*/  PRMT R3, R0, 0x7610, R3 ;  /* 0x0000761000037816 */ /* 0x000fe20000000003 */
[----:B------:R-:W-:Y:S01]  /*ae20*/  UISETP.GT.U32.AND UP0, UPT, UR10, 0xffff, UPT ;  /* 0x0000ffff0a00788c */ /* 0x000fe2000bf04070 */
[----:B------:R-:W-:Y:S01]  /*ae30*/  VIADD R0, R8, 0x1 ;  /* 0x0000000108007836 */ /* 0x000fe20000000000 */
[----:B------:R-:W-:-:S02]  /*ae40*/  ULOP3.LUT UR12, UR8, 0x1, URZ, 0xfc, !UPT ;  /* 0x00000001080c7892 */ /* 0x000fc4000f8efc3f */
[----:B------:R-:W-:Y:S02]  /*ae50*/  ULOP3.LUT UR14, UR8, 0x2, URZ, 0xfc, !UPT ;  /* 0x00000002080e7892 */ /* 0x000fe4000f8efc3f */
[----:B------:R-:W-:Y:S02]  /*ae60*/  USHF.L.U32 UR11, UR17, UR8, URZ ;  /* 0x00000008110b7299 */ /* 0x000fe4000800063f */
[----:B------:R-:W-:Y:S02]  /*ae70*/  ULOP3.LUT UR15, UR8, 0x3, URZ, 0xfc, !UPT ;  /* 0x00000003080f7892 */ /* 0x000fe4000f8efc3f */
[----:B------:R-:W-:Y:S02]  /*ae80*/  UIMAD.WIDE.U32 UR8, UR9, UR16, URZ ;  /* 0x00000010090872a5 */ /* 0x000fe4000f8e003f */
[----:B------:R-:W-:Y:S02]  /*ae90*/  USHF.L.U32 UR12, UR17, UR12, URZ ;  /* 0x0000000c110c7299 */ /* 0x000fe4000800063f */
[----:B------:R-:W-:-:S02]  /*aea0*/  USHF.L.U32 UR14, UR17, UR14, URZ ;  /* 0x0000000e110e7299 */ /* 0x000fc4000800063f */
[----:B------:R-:W-:Y:S01]  /*aeb0*/  USEL UR10, UR10, 0xffff, !UP0 ;  /* 0x0000ffff0a0a7887 */ /* 0x000fe2000c000000 */
[----:B------:R-:W-:Y:S01]  /*aec0*/  ULDC UR16, c[0x0][0x14] ;  /* 0x0000050000107ab9 */ /* 0x000fe20000000800 */
[----:B------:R-:W-:Y:S02]  /*aed0*/  USHF.L.U32 UR15, UR17, UR15, URZ ;  /* 0x0000000f110f7299 */ /* 0x000fe4000800063f */
[----:B------:R-:W-:Y:S02]  /*aee0*/  UIMAD.WIDE.U32 UR38, UR8, UR16, URZ ;  /* 0x00000010082672a5 */ /* 0x000fe4000f8e003f */
[----:B------:R-:W-:Y:S02]  /*aef0*/  UIMAD UR21, UR9, UR16, URZ ;  /* 0x00000010091572a4 */ /* 0x000fe4000f8e023f */
[----:B------:R-:W-:Y:S02]  /*af00*/  ULOP3.LUT UR11, UR14, UR11, UR12, 0xfe, !UPT ;  /* 0x0000000b0e0b7292 */ /* 0x000fe4000f8efe0c */
[----:B------:R-:W-:-:S02]  /*af10*/  ULOP3.LUT UR10, UR10, 0xffff, URZ, 0xc0, !UPT ;  /* 0x0000ffff0a0a7892 */ /* 0x000fc4000f8ec03f */
[----:B------:R-:W-:Y:S02]  /*af20*/  ULOP3.LUT UR6, UR6, 0xc0, URZ, 0xc0, !UPT ;  /* 0x000000c006067892 */ /* 0x000fe4000f8ec03f */
[----:B------:R-:W-:Y:S02]  /*af30*/  ULOP3.LUT UR7, UR7, 0x3000, URZ, 0xc0, !UPT ;  /* 0x0000300007077892 */ /* 0x000fe4000f8ec03f */
[----:B------:R-:W-:Y:S02]  /*af40*/  UIADD3 UR21, UR39, UR21, URZ ;  /* 0x0000001527157290 */ /* 0x000fe4000fffe03f */
[----:B------:R-:W-:Y:S02]  /*af50*/  ULOP3.LUT UR29, UR11, UR15, URZ, 0xfc, !UPT ;  /* 0x0000000f0b1d7292 */ /* 0x000fe4000f8efc3f */
[----:B------:R-:W-:-:S12]  /*af60*/  USHF.L.U32 UR30, UR30, UR10, URZ ;  /* 0x0000000a1e1e7299 */ /* 0x000fd8000800063f */
.L_x_305:
[----:B------:R-:W-:-:S03]  /*af70*/  UMOV UR8, 0xffffffff ;  /* 0xffffffff00087882 */ /* 0x000fc60000000000 */
[----:B------:R-:W-:Y:S05]  /*af80*/  BRA.DIV UR8, `(.L_x_295) ;  /* 0x0000000e08987947 */ /* 0x000fea000b800000 */
[----:B------:R-:W-:-:S13]  /*af90*/  ELECT P6, URZ, PT ;  /* 0x00000000003f782f */ /* 0x000fda00038c0000 */
.L_x_314:
[----:B------:R-:W0:Y:S01]  /*afa0*/  LDC R4, c[0x0][0x28c] ;  /* 0x0000a300ff047b82 */ /* 0x000e220000000800 */
[----:B------:R-:W-:Y:S01]  /*afb0*/  BSSY B1, `(.L_x_296) ;  /* 0x0000048000017945 */ /* 0x000fe20003800000 */
[----:B0-----:R-:W-:-:S13]  /*afc0*/  ISETP.LT.OR P6, PT, R4, 0x1, !P6 ;  /* 0x000000010400780c */ /* 0x001fda00077c1670 */
[----:B------:R-:W-:Y:S05]  /*afd0*/  @P6 BRA `(.L_x_297) ;  /* 0x0000000400146947 */ /* 0x000fea0003800000 */
[----:B------:R-:W-:Y:S01]  /*afe0*/  LEA R12, R12, UR37, 0x1 ;  /* 0x000000250c0c7c11 */ /* 0x000fe2000f8e08ff */
[----:B------:R-:W-:Y:S01]  /*aff0*/  IMAD.MOV.U32 R22, RZ, RZ, RZ ;  /* 0x000000ffff167224 */ /* 0x000fe200078e00ff */
[----:B------:R-:W-:Y:S01]  /*b000*/  LEA R15, R6, UR6, 0x8 ;  /* 0x00000006060f7c11 */ /* 0x000fe2000f8e40ff */
[----:B------:R-:W-:Y:S02]  /*b010*/  IMAD.MOV.U32 R4, RZ, RZ, R0 ;  /* 0x000000ffff047224 */ /* 0x000fe400078e0000 */
[----:B------:R-:W-:Y:S02]  /*b020*/  IMAD.MOV.U32 R5, RZ, RZ, R10 ;  /* 0x000000ffff057224 */ /* 0x000fe400078e000a */
[----:B------:R-:W-:Y:S02]  /*b030*/  IMAD.MOV.U32 R6, RZ, RZ, R9 ;  /* 0x000000ffff067224 */ /* 0x000fe400078e0009 */
[----:B------:R-:W-:-:S07]  /*b040*/  IMAD.SHL.U32 R14, R12, 0x40, RZ ;  /* 0x000000400c0e7824 */ /* 0x000fce00078e00ff */
.L_x_300:
[----:B------:R-:W0:Y:S01]  /*b050*/  S2R R12, SR_CgaCtaId ;  /* 0x00000000000c7919 */ /* 0x000e220000008800 */
[----:B------:R-:W-:Y:S02]  /*b060*/  MOV R7, 0x400 ;  /* 0x0000040000077802 */ /* 0x000fe40000000f00 */
[----:B------:R-:W-:Y:S02]  /*b070*/  LOP3.LUT P1, RZ, R18, 0x7f, RZ, 0xc0, !PT ;  /* 0x0000007f12ff7812 */ /* 0x000fe4000782c0ff */
[----:B0-----:R-:W-:Y:S02]  /*b080*/  LEA R21, R12, R7, 0x18 ;  /* 0x000000070c157211 */ /* 0x001fe400078ec0ff */
[----:B------:R-:W-:-:S09]  /*b090*/  SHF.L.U32 R7, R5, 0x1f, RZ ;  /* 0x0000001f05077819 */ /* 0x000fd200000006ff */
[----:B------:R-:W0:Y:S01]  /*b0a0*/  @!P1 LDC R12, c[0x0][0x500] ;  /* 0x00014000ff0c9b82 */ /* 0x000e220000000800 */
[----:B------:R-:W-:-:S04]  /*b0b0*/  IMAD R20, R6, 0x8, R21 ;  /* 0x0000000806147824 */ /* 0x000fc800078e0215 */
[----:B------:R-:W1:Y:S02]  /*b0c0*/  SYNCS.PHASECHK.TRANS64.TRYWAIT P0, [R20+URZ+0x10], R7 ;  /* 0x00001007140075a7 */ /* 0x000e64000800017f */
[----:B-1----:R-:W-:Y:S05]  /*b0d0*/  @!P0 BRA `(.L_x_298) ;  /* 0x0000000c00648947 */ /* 0x002fea0003800000 */
.L_x_315:
[----:B-1----:R-:W-:Y:S01]  /*b0e0*/  PRMT R7, R11, 0x9910, RZ ;  /* 0x000099100b077816 */ /* 0x002fe200000000ff */
[----:B0-----:R0:W-:Y:S03]  /*b0f0*/  @!P1 SYNCS.ARRIVE.TRANS64 RZ, [R20+URZ], R12 ;  /* 0x0000000c14ff99a7 */ /* 0x0011e6000800003f */
[----:B------:R-:W-:-:S13]  /*b100*/  ISETP.NE.AND P0, PT, R7, 0x2, PT ;  /* 0x000000020700780c */ /* 0x000fda0003f05270 */
[----:B0-----:R-:W-:Y:S05]  /*b110*/  @P0 BRA `(.L_x_299) ;  /* 0x0000000000040947 */ /* 0x001fea0003800000 */
[----:B------:R-:W-:Y:S01]  /*b120*/  BPT.TRAP 0x1 ;  /* 0x000000040000795c */ /* 0x000fe20000300000 */
.L_x_299:
[----:B------:R-:W-:Y:S01]  /*b130*/  LEA R7, R6, UR37, 0x2 ;  /* 0x0000002506077c11 */ /* 0x000fe2000f8e10ff */
[----:B------:R-:W-:Y:S01]  /*b140*/  VIADD R4, R4, 0xffffffff ;  /* 0xffffffff04047836 */ /* 0x000fe20000000000 */
[----:B------:R-:W-:Y:S01]  /*b150*/  LEA R12, R6, UR7, 0xf ;  /* 0x00000007060c7c11 */ /* 0x000fe2000f8e78ff */
[----:B------:R-:W-:Y:S01]  /*b160*/  UIADD3 UR14, UP0, UR40, 0xf0, URZ ;  /* 0x000000f0280e7890 */ /* 0x000fe2000ff1e03f */
[----:B------:R-:W-:Y:S01]  /*b170*/  R2UR UR34, R22 ;  /* 0x00000000162272ca */ /* 0x000fe200000e0000 */
[----:B------:R-:W-:Y:S01]  /*b180*/  IMAD.SHL.U32 R7, R7, 0x1000, RZ ;  /* 0x0000100007077824 */ /* 0x000fe200078e00ff */
[----:B------:R-:W-:Y:S01]  /*b190*/  R2UR UR33, R20 ;  /* 0x00000000142172ca */ /* 0x000fe200000e0000 */
[--C-:B------:R-:W-:Y:S01]  /*b1a0*/  IMAD R12, R12, 0x2, R21.reuse ;  /* 0x000000020c0c7824 */ /* 0x100fe200078e0215 */
[----:B------:R-:W-:Y:S01]  /*b1b0*/  R2UR UR36, R13 ;  /* 0x000000000d2472ca */ /* 0x000fe200000e0000 */
[----:B------:R-:W-:Y:S01]  /*b1c0*/  IMAD R7, R7, 0x2, R21 ;  /* 0x0000000207077824 */ /* 0x000fe200078e0215 */
[----:B------:R-:W-:Y:S01]  /*b1d0*/  R2UR UR35, R14 ;  /* 0x000000000e2372ca */ /* 0x000fe200000e0000 */
[----:B------:R-:W-:Y:S01]  /*b1e0*/  UIADD3 UR42, UP1, UR40, 0x1f0, URZ ;  /* 0x000001f0282a7890 */ /* 0x000fe2000ff3e03f */
[----:B------:R-:W-:Y:S01]  /*b1f0*/  R2UR UR8, R12 ;  /* 0x000000000c0872ca */ /* 0x000fe200000e0000 */
[----:B------:R-:W-:Y:S01]  /*b200*/  UIADD3.X UR15, URZ, UR41, URZ, UP0, !UPT ;  /* 0x000000293f0f7290 */ /* 0x000fe200087fe43f */
[----:B------:R-:W-:Y:S01]  /*b210*/  R2UR UR24, R7 ;  /* 0x00000000071872ca */ /* 0x000fe200000e0000 */
[----:B------:R-:W-:Y:S01]  /*b220*/  UPRMT UR31, URZ, 0x5410, UR30 ;  /* 0x000054103f1f7896 */ /* 0x000fe2000800001e */
[----:B------:R-:W-:Y:S01]  /*b230*/  R2UR UR19, R15 ;  /* 0x000000000f1372ca */ /* 0x000fe200000e0000 */
[----:B------:R-:W-:Y:S01]  /*b240*/  UIADD3 UR26, UR34, 0x40, URZ ;  /* 0x00000040221a7890 */ /* 0x000fe2000fffe03f */
[----:B------:R-:W-:Y:S01]  /*b250*/  ISETP.GT.AND P1, PT, R4, 0x1, PT ;  /* 0x000000010400780c */ /* 0x000fe20003f24270 */
[----:B------:R-:W-:Y:S01]  /*b260*/  UIADD3.X UR43, URZ, UR41, URZ, UP1, !UPT ;  /* 0x000000293f2b7290 */ /* 0x000fe20008ffe43f */
[----:B------:R-:W-:Y:S01]  /*b270*/  VIADD R6, R6, 0x1 ;  /* 0x0000000106067836 */ /* 0x000fe20000000000 */
[----:B------:R-:W-:Y:S01]  /*b280*/  UPRMT UR44, URZ, 0x5410, UR29 ;  /* 0x000054103f2c7896 */ /* 0x000fe2000800001d */
[----:B------:R-:W-:Y:S01]  /*b290*/  VIADD R22, R22, 0x80 ;  /* 0x0000008016167836 */ /* 0x000fe20000000000 */
[----:B------:R-:W-:Y:S01]  /*b2a0*/  UMOV UR22, 0x0 ;  /* 0x0000000000167882 */ /* 0x000fe20000000000 */
[----:B------:R-:W-:Y:S01]  /*b2b0*/  UMOV UR23, 0x10000000 ;  /* 0x1000000000177882 */ /* 0x000fe20000000000 */
[----:B------:R-:W-:Y:S01]  /*b2c0*/  UIADD3 UR16, UR8, 0x10100, URZ ;  /* 0x0001010008107890 */ /* 0x000fe2000fffe03f */
[----:B------:R-:W-:Y:S01]  /*b2d0*/  ISETP.NE.AND P0, PT, R6, 0x2, PT ;  /* 0x000000020600780c */ /* 0x000fe20003f05270 */
[----:B------:R-:W-:-:S02]  /*b2e0*/  UIADD3 UR32, UR24, 0x100, URZ ;  /* 0x0000010018207890 */ /* 0x000fc4000fffe03f */
[----:B------:R-:W-:Y:S01]  /*b2f0*/  UIADD3 UR24, UR24, 0x4100, URZ ;  /* 0x0000410018187890 */ /* 0x000fe2000fffe03f */
[----:B------:R-:W-:Y:S01]  /*b300*/  SEL R12, RZ, 0x1, P0 ;  /* 0x00000001ff0c7807 */ /* 0x000fe20000000000 */
[----:B------:R-:W-:Y:S01]  /*b310*/  UIADD3 UR8, UR8, 0x18100, URZ ;  /* 0x0001810008087890 */ /* 0x000fe2000fffe03f */
[----:B------:R-:W-:Y:S01]  /*b320*/  SEL R6, R6, RZ, P0 ;  /* 0x000000ff06067207 */ /* 0x000fe20000000000 */
[----:B------:R-:W-:Y:S01]  /*b330*/  UMOV UR25, UR33 ;  /* 0x0000002100197c82 */ /* 0x000fe20008000000 */
[----:B------:R-:W-:Y:S01]  /*b340*/  UMOV UR28, UR36 ;  /* 0x00000024001c7c82 */ /* 0x000fe20008000000 */
[----:B------:R-:W-:Y:S01]  /*b350*/  UMOV UR27, UR35 ;  /* 0x00000023001b7c82 */ /* 0x000fe20008000000 */
[----:B------:R-:W-:Y:S01]  /*b360*/  UMOV UR17, UR33 ;  /* 0x0000002100117c82 */ /* 0x000fe20008000000 */
[----:B------:R-:W-:Y:S01]  /*b370*/  UMOV UR18, UR34 ;  /* 0x0000002200127c82 */ /* 0x000fe20008000000 */
[----:B------:R-:W-:Y:S01]  /*b380*/  UMOV UR20, UR36 ;  /* 0x0000002400147c82 */ /* 0x000fe20008000000 */
[----:B------:R0:W-:Y:S01]  /*b390*/  UTMALDG.3D.MULTICAST [UR32], [UR14], UR31, desc[UR22] ;  /* 0x000016200e0073b4 */ /* 0x0001e2000801181f */
[----:B------:R-:W-:Y:S01]  /*b3a0*/  UMOV UR9, UR33 ;  /* 0x0000002100097c82 */ /* 0x000fe20008000000 */
[----:B------:R-:W-:Y:S01]  /*b3b0*/  UMOV UR11, UR19 ;  /* 0x00000013000b7c82 */ /* 0x000fe20008000000 */
[----:B------:R-:W-:Y:S01]  /*b3c0*/  UMOV UR12, UR36 ;  /* 0x00000024000c7c82 */ /* 0x000fe20008000000 */
[----:B------:R-:W-:Y:S01]  /*b3d0*/  UMOV UR10, UR26 ;  /* 0x0000001a000a7c82 */ /* 0x000fe20008000000 */
[----:B------:R-:W-:Y:S01]  /*b3e0*/  LOP3.LUT R5, R5, R12, RZ, 0x3c, !PT ;  /* 0x0000000c05057212 */ /* 0x000fe200078e3cff */
[----:B------:R0:W-:Y:S01]  /*b3f0*/  UTMALDG.3D.MULTICAST [UR24], [UR14], UR31, desc[UR22] ;  /* 0x000016180e0073b4 */ /* 0x0001e2000801181f */
[----:B------:R0:W-:Y:S01]  /*b400*/  UTMALDG.3D.MULTICAST [UR16], [UR42], UR44, desc[UR22] ;  /* 0x000016102a0073b4 */ /* 0x0001e2000801182c */
[----:B------:R0:W-:Y:S02]  /*b410*/  UTMALDG.3D.MULTICAST [UR8], [UR42], UR44, desc[UR22] ;  /* 0x000016082a0073b4 */ /* 0x0001e4000801182c */
[----:B0-----:R-:W-:Y:S05]  /*b420*/  @P1 BRA `(.L_x_300) ;  /* 0xfffffffc00081947 */ /* 0x001fea000383ffff */
.L_x_297:
[----:B------:R-:W-:Y:S05]  /*b430*/  BSYNC B1 ;  /* 0x0000000000017941 */ /* 0x000fea0003800000 */
.L_x_296:
[----:B------:R-:W-:Y:S01]  /*b440*/  LOP3.LUT P1, RZ, R3, 0xff, RZ, 0xc0, !PT ;  /* 0x000000ff03ff7812 */ /* 0x000fe2000782c0ff */
[----:B------:R-:W-:Y:S01]  /*b450*/  IMAD.IADD R9, R8, 0x1, R9 ;  /* 0x0000000108097824 */ /* 0x000fe200078e0209 */
[----:B------:R-:W-:Y:S01]  /*b460*/  IADD3 R16, P2, R16, UR38, RZ ;  /* 0x0000002610107c10 */ /* 0x000fe2000ff5e0ff */
[----:B------:R-:W-:Y:S01]  /*b470*/  ULDC.64 UR8, c[0x0][0x650] ;  /* 0x0001940000087ab9 */ /* 0x000fe20000000a00 */
[----:B------:R-:W-:Y:S01]  /*b480*/  BSSY B1, `(.L_x_301) ;  /* 0x000006b000017945 */ /* 0x000fe20003800000 */
[----:B------:R-:W-:Y:S01]  /*b490*/  IMAD.MOV.U32 R12, RZ, RZ, -0x1 ;  /* 0xffffffffff0c7424 */ /* 0x000fe200078e00ff */
[----:B------:R-:W-:Y:S01]  /*b4a0*/  SHF.R.U32.HI R3, RZ, 0x1, R9 ;  /* 0x00000001ff037819 */ /* 0x000fe20000011609 */
[----:B------:R-:W-:Y:S01]  /*b4b0*/  IMAD.MOV.U32 R6, RZ, RZ, -0x1 ;  /* 0xffffffffff067424 */ /* 0x000fe200078e00ff */
[----:B------:R-:W-:Y:S01]  /*b4c0*/  ISETP.GT.U32.AND P0, PT, R9, 0x1, PT ;  /* 0x000000010900780c */ /* 0x000fe20003f04070 */
[----:B------:R-:W-:Y:S01]  /*b4d0*/  IMAD.MOV.U32 R13, RZ, RZ, -0x1 ;  /* 0xffffffffff0d7424 */ /* 0x000fe200078e00ff */
[----:B------:R-:W-:-:S02]  /*b4e0*/  LOP3.LUT R3, R3, 0x1, RZ, 0xc0, !PT ;  /* 0x0000000103037812 */ /* 0x000fc400078ec0ff */
[----:B------:R-:W-:Y:S01]  /*b4f0*/  ISETP.LT.U32.AND P0, PT, R8, 0x2, P0 ;  /* 0x000000020800780c */ /* 0x000fe20000701070 */
[----:B------:R-:W0:Y:S01]  /*b500*/  @P1 S2R R5, SR_CgaCtaId ;  /* 0x0000000000051919 */ /* 0x000e220000008800 */
[----:B------:R-:W-:Y:S02]  /*b510*/  @P1 MOV R4, 0x400 ;  /* 0x0000040000041802 */ /* 0x000fe40000000f00 */
[----:B------:R-:W-:Y:S02]  /*b520*/  IADD3.X R17, R17, UR21, RZ, P2, !PT ;  /* 0x0000001511117c10 */ /* 0x000fe400097fe4ff */
[----:B------:R-:W-:Y:S02]  /*b530*/  ISETP.GE.U32.AND P2, PT, R16, UR8, PT ;  /* 0x0000000810007c0c */ /* 0x000fe4000bf46070 */
[----:B------:R-:W-:Y:S02]  /*b540*/  LOP3.LUT R9, R9, 0x1, RZ, 0xc0, !PT ;  /* 0x0000000109097812 */ /* 0x000fe400078ec0ff */
[----:B0-----:R-:W-:-:S04]  /*b550*/  @P1 LEA R4, R5, R4, 0x18 ;  /* 0x0000000405041211 */ /* 0x001fc800078ec0ff */
[----:B------:R0:W-:Y:S01]  /*b560*/  @P1 SYNCS.ARRIVE.TRANS64.A1T0 RZ, [R4+URZ+0x38], RZ ;  /* 0x000038ff04ff19a7 */ /* 0x0001e2000810003f */
[----:B------:R-:W-:Y:S02]  /*b570*/  ISETP.NE.U32.AND P1, PT, R3, 0x1, PT ;  /* 0x000000010300780c */ /* 0x000fe40003f25070 */
[----:B------:R-:W-:Y:S02]  /*b580*/  SEL R3, RZ, 0x1, !P0 ;  /* 0x00000001ff037807 */ /* 0x000fe40004000000 */
[----:B------:R-:W-:Y:S02]  /*b590*/  ISETP.GE.U32.AND.EX P0, PT, R17, UR9, PT, P2 ;  /* 0x0000000911007c0c */ /* 0x000fe4000bf06120 */
[----:B------:R-:W-:-:S04]  /*b5a0*/  ISETP.GT.U32.AND P1, PT, R8, 0x1, !P1 ;  /* 0x000000010800780c */ /* 0x000fc80004f24070 */
[----:B0-----:R-:W-:-:S04]  /*b5b0*/  SEL R4, RZ, 0x1, !P1 ;  /* 0x00000001ff047807 */ /* 0x001fc80004800000 */
[--C-:B------:R-:W-:Y:S02]  /*b5c0*/  LOP3.LUT R10, R4, R10, R3.reuse, 0x96, !PT ;  /* 0x0000000a040a7212 */ /* 0x100fe400078e9603 */
[----:B------:R-:W-:Y:S02]  /*b5d0*/  PRMT R4, RZ, 0x7610, R4 ;  /* 0x00007610ff047816 */ /* 0x000fe40000000004 */
[----:B------:R-:W-:Y:S01]  /*b5e0*/  PRMT R3, RZ, 0x7610, R3 ;  /* 0x00007610ff037816 */ /* 0x000fe20000000003 */
[----:B------:R-:W-:Y:S06]  /*b5f0*/  @P0 BRA `(.L_x_302) ;  /* 0x00000004004c0947 */ /* 0x000fec0003800000 */
[----:B------:R-:W0:Y:S01]  /*b600*/  S2R R14, SR_CTAID.X ;  /* 0x00000000000e7919 */ /* 0x000e220000002500 */
[----:B------:R-:W-:Y:S01]  /*b610*/  ULDC.64 UR8, c[0x0][0x628] ;  /* 0x00018a0000087ab9 */ /* 0x000fe20000000a00 */
[----:B------:R-:W1:Y:S01]  /*b620*/  LDC R15, c[0x0][0x144] ;  /* 0x00005100ff0f7b82 */ /* 0x000e620000000800 */
[----:B------:R-:W-:Y:S01]  /*b630*/  ISETP.NE.U32.AND P0, PT, RZ, UR8, PT ;  /* 0x00000008ff007c0c */ /* 0x000fe2000bf05070 */
[----:B------:R-:W2:Y:S01]  /*b640*/  S2R R12, SR_CTAID.Y ;  /* 0x00000000000c7919 */ /* 0x000ea20000002600 */
[----:B------:R-:W-:Y:S01]  /*b650*/  ULDC UR10, c[0x0][0x150] ;  /* 0x00005400000a7ab9 */ /* 0x000fe20000000800 */
[----:B------:R-:W-:Y:S01]  /*b660*/  ULDC UR11, c[0x0][0x630] ;  /* 0x00018c00000b7ab9 */ /* 0x000fe20000000800 */
[----:B------:R-:W-:Y:S01]  /*b670*/  ISETP.NE.AND.EX P0, PT, RZ, UR9, PT, P0 ;  /* 0x00000009ff007c0c */ /* 0x000fe2000bf05300 */
[----:B------:R-:W-:Y:S01]  /*b680*/  IMAD.MOV.U32 R4, RZ, RZ, R16 ;  /* 0x000000ffff047224 */ /* 0x000fe200078e0010 */
[----:B0-----:R-:W-:-:S05]  /*b690*/  I2FP.F32.U32 R5, R14 ;  /* 0x0000000e00057245 */ /* 0x001fca0000201000 */
[----:B------:R-:W-:Y:S01]  /*b6a0*/  FMUL R20, R5, UR10 ;  /* 0x0000000a05147c20 */ /* 0x000fe20008400000 */
[----:B------:R-:W-:-:S05]  /*b6b0*/  IMAD.MOV.U32 R5, RZ, RZ, R17 ;  /* 0x000000ffff057224 */ /* 0x000fca00078e0011 */
[----:B--2---:R-:W-:Y:S05]  /*b6c0*/  @!P0 BRA `(.L_x_303) ;  /* 0x0000000000288947 */ /* 0x004fea0003800000 */
[----:B------:R-:W-:Y:S02]  /*b6d0*/  ULDC UR10, c[0x0][0x634] ;  /* 0x00018d00000a7ab9 */ /* 0x000fe40000000800 */
[----:B------:R-:W-:-:S05]  /*b6e0*/  IADD3 R5, P0, R16, UR10, RZ ;  /* 0x0000000a10057c10 */ /* 0x000fca000ff1e0ff */
[----:B------:R-:W-:-:S04]  /*b6f0*/  IMAD.X R13, RZ, RZ, R17, P0 ;  /* 0x000000ffff0d7224 */ /* 0x000fc800000e0611 */
[----:B------:R-:W-:-:S04]  /*b700*/  IMAD.WIDE.U32 R6, R13, UR8, RZ ;  /* 0x000000080d067c25 */ /* 0x000fc8000f8e00ff */
[----:B------:R-:W-:-:S04]  /*b710*/  IMAD.WIDE.U32 R6, P0, R5, UR9, R6 ;  /* 0x0000000905067c25 */ /* 0x000fc8000f800006 */
[----:B------:R-:W-:-:S04]  /*b720*/  IMAD.WIDE.U32 R4, R5, UR8, RZ ;  /* 0x0000000805047c25 */ /* 0x000fc8000f8e00ff */
[----:B------:R-:W-:Y:S01]  /*b730*/  IMAD.MOV.U32 R4, RZ, RZ, R7 ;  /* 0x000000ffff047224 */ /* 0x000fe200078e0007 */
[----:B------:R-:W-:Y:S01]  /*b740*/  IADD3 RZ, P1, R5, R6, RZ ;  /* 0x0000000605ff7210 */ /* 0x000fe20007f3e0ff */
[----:B------:R-:W-:-:S04]  /*b750*/  IMAD.X R5, RZ, RZ, RZ, P0 ;  /* 0x000000ffff057224 */ /* 0x000fc800000e06ff */
[----:B------:R-:W-:-:S08]  /*b760*/  IMAD.WIDE.U32.X R4, R13, UR9, R4, P1 ;  /* 0x000000090d047c25 */ /* 0x000fd000088e0404 */
.L_x_303:
[--C-:B------:R-:W-:Y:S01]  /*b770*/  SHF.R.U64 R13, R4, UR11, R5.reuse ;  /* 0x0000000b040d7c19 */ /* 0x100fe20008001205 */
[----:B------:R-:W0:Y:S01]  /*b780*/  F2I.U32.TRUNC.NTZ R20, R20 ;  /* 0x0000001400147305 */ /* 0x000e22000020f000 */
[----:B------:R-:W-:Y:S01]  /*b790*/  SHF.R.U32.HI R4, RZ, UR11, R5 ;  /* 0x0000000bff047c19 */ /* 0x000fe20008011605 */
[----:B------:R-:W-:Y:S01]  /*b7a0*/  ULDC.64 UR8, c[0x0][0x620] ;  /* 0x0001880000087ab9 */ /* 0x000fe20000000a00 */
[----:B------:R-:W-:Y:S01]  /*b7b0*/  IADD3 R7, P0, RZ, -R13, RZ ;  /* 0x8000000dff077210 */ /* 0x000fe20007f1e0ff */
[----:B------:R-:W-:Y:S01]  /*b7c0*/  ULDC.64 UR10, c[0x0][0x640] ;  /* 0x00019000000a7ab9 */ /* 0x000fe20000000a00 */
[----:B------:R-:W2:Y:S03]  /*b7d0*/  LDC R21, c[0x0][0x148] ;  /* 0x00005200ff157b82 */ /* 0x000ea60000000800 */
[----:B------:R-:W-:Y:S01]  /*b7e0*/  IMAD.X R4, RZ, RZ, ~R4, P0 ;  /* 0x000000ffff047224 */ /* 0x000fe200000e0e04 */
[----:B------:R-:W-:-:S03]  /*b7f0*/  ISETP.NE.U32.AND P0, PT, RZ, UR10, PT ;  /* 0x0000000aff007c0c */ /* 0x000fc6000bf05070 */
[----:B------:R-:W-:Y:S01]  /*b800*/  IMAD R6, R4, UR8, RZ ;  /* 0x0000000804067c24 */ /* 0x000fe2000f8e02ff */
[----:B------:R-:W-:Y:S01]  /*b810*/  ISETP.NE.AND.EX P0, PT, RZ, UR11, PT, P0 ;  /* 0x0000000bff007c0c */ /* 0x000fe2000bf05300 */
[----:B------:R-:W-:Y:S01]  /*b820*/  IMAD.WIDE.U32 R4, R7, UR8, R16 ;  /* 0x0000000807047c25 */ /* 0x000fe2000f8e0010 */
[----:B------:R-:W-:-:S03]  /*b830*/  ULDC UR8, c[0x0][0x618] ;  /* 0x0001860000087ab9 */ /* 0x000fc60000000800 */
[----:B------:R-:W-:Y:S01]  /*b840*/  IMAD R7, R7, UR9, R6 ;  /* 0x0000000907077c24 */ /* 0x000fe2000f8e0206 */
[----:B------:R-:W-:Y:S01]  /*b850*/  ULDC UR9, c[0x0][0x154] ;  /* 0x0000550000097ab9 */ /* 0x000fe20000000800 */
[----:B0-----:R-:W-:Y:S02]  /*b860*/  IMAD.MOV R6, RZ, RZ, -R20 ;  /* 0x000000ffff067224 */ /* 0x001fe400078e0a14 */
[----:B------:R-:W-:Y:S02]  /*b870*/  IMAD.IADD R5, R5, 0x1, R7 ;  /* 0x0000000105057824 */ /* 0x000fe400078e0207 */
[----:B-1----:R-:W-:Y:S01]  /*b880*/  IMAD R14, R15, R6, R14 ;  /* 0x000000060f0e7224 */ /* 0x002fe200078e020e */
[----:B------:R-:W-:Y:S02]  /*b890*/  I2FP.F32.U32 R6, R12 ;  /* 0x0000000c00067245 */ /* 0x000fe40000201000 */
[--C-:B------:R-:W-:Y:S02]  /*b8a0*/  SHF.R.U64 R15, R4, UR8, R5.reuse ;  /* 0x00000008040f7c19 */ /* 0x100fe40008001205 */
[----:B------:R-:W-:Y:S01]  /*b8b0*/  SHF.R.U32.HI R4, RZ, UR8, R5 ;  /* 0x00000008ff047c19 */ /* 0x000fe20008011605 */
[----:B------:R-:W-:Y:S01]  /*b8c0*/  FMUL R6, R6, UR9 ;  /* 0x0000000906067c20 */ /* 0x000fe20008400000 */
[----:B------:R-:W-:-:S02]  /*b8d0*/  ULDC UR8, c[0x0][0x608] ;  /* 0x0001820000087ab9 */ /* 0x000fc40000000800 */
[--C-:B------:R-:W-:Y:S01]  /*b8e0*/  SHF.R.U64 R22, R15, UR8, R4.reuse ;  /* 0x000000080f167c19 */ /* 0x100fe20008001204 */
[----:B------:R0:W1:Y:S01]  /*b8f0*/  F2I.U32.TRUNC.NTZ R24, R6 ;  /* 0x0000000600187305 */ /* 0x000062000020f000 */
[----:B------:R-:W-:Y:S01]  /*b900*/  SHF.R.U32.HI R5, RZ, UR8, R4 ;  /* 0x00000008ff057c19 */ /* 0x000fe20008011604 */
[----:B------:R-:W-:-:S03]  /*b910*/  ULDC UR8, c[0x0][0x658] ;  /* 0x0001960000087ab9 */ /* 0x000fc60000000800 */
[--C-:B------:R-:W-:Y:S02]  /*b920*/  SHF.R.U64 R20, R22, UR8, R5.reuse ;  /* 0x0000000816147c19 */ /* 0x100fe40008001205 */
[----:B------:R-:W-:-:S03]  /*b930*/  SHF.R.U32.HI R23, RZ, UR8, R5 ;  /* 0x00000008ff177c19 */ /* 0x000fc60008011605 */
[----:B------:R-:W-:Y:S02]  /*b940*/  IMAD.MOV.U32 R4, RZ, RZ, R20 ;  /* 0x000000ffff047224 */ /* 0x000fe400078e0014 */
[----:B------:R-:W-:Y:S01]  /*b950*/  IMAD.MOV.U32 R5, RZ, RZ, R23 ;  /* 0x000000ffff057224 */ /* 0x000fe200078e0017 */
[----:B0-----:R-:W-:Y:S06]  /*b960*/  @!P0 BRA `(.L_x_304) ;  /* 0x0000000000288947 */ /* 0x001fec0003800000 */
        /* <DEDUP_REMOVED lines=10> */
.L_x_304:
[----:B------:R-:W-:Y:S01]  /*ba10*/  ISETP.NE.AND P0, PT, R2, 0x1, PT ;  /* 0x000000010200780c */ /* 0x000fe20003f05270 */
[----:B------:R-:W-:Y:S01]  /*ba20*/  ULDC UR8, c[0x0][0x648] ;  /* 0x0001920000087ab9 */ /* 0x000fe20000000800 */
[----:B------:R-:W-:Y:S01]  /*ba30*/  LOP3.LUT R22, R22, UR13, RZ, 0xc0, !PT ;  /* 0x0000000d16167c12 */ /* 0x000fe2000f8ec0ff */
[----:B-1----:R-:W-:Y:S01]  /*ba40*/  IMAD.MOV R24, RZ, RZ, -R24 ;  /* 0x000000ffff187224 */ /* 0x002fe200078e0a18 */
[----:B------:R-:W-:Y:S01]  /*ba50*/  SHF.R.U64 R5, R4, UR8, R5 ;  /* 0x0000000804057c19 */ /* 0x000fe20008001205 */
[----:B------:R-:W-:Y:S01]  /*ba60*/  ULDC UR8, c[0x0][0x638] ;  /* 0x00018e0000087ab9 */ /* 0x000fe20000000800 */
[----:B------:R-:W-:Y:S01]  /*ba70*/  LOP3.LUT R15, R15, UR5, RZ, 0xc0, !PT ;  /* 0x000000050f0f7c12 */ /* 0x000fe2000f8ec0ff */
[----:B------:R-:W-:Y:S01]  /*ba80*/  ULDC UR9, c[0x0][0x610] ;  /* 0x0001840000097ab9 */ /* 0x000fe20000000800 */
[----:B------:R-:W-:Y:S02]  /*ba90*/  IMAD.MOV.U32 R4, RZ, RZ, 0x1 ;  /* 0x00000001ff047424 */ /* 0x000fe400078e00ff */
[----:B------:R-:W-:-:S02]  /*baa0*/  IMAD.MOV R7, RZ, RZ, -R5 ;  /* 0x000000ffff077224 */ /* 0x000fc400078e0a05 */
[----:B------:R-:W-:Y:S02]  /*bab0*/  IMAD R5, R5, UR4, R22 ;  /* 0x0000000405057c24 */ /* 0x000fe4000f8e0216 */
[----:B--2---:R-:W-:Y:S02]  /*bac0*/  @P0 IMAD R14, R21, R24, R12 ;  /* 0x00000018150e0224 */ /* 0x004fe400078e020c */
[----:B------:R-:W-:Y:S01]  /*bad0*/  IMAD R20, R7, UR8, R20 ;  /* 0x0000000807147c24 */ /* 0x000fe2000f8e0214 */
[----:B------:R-:W-:Y:S01]  /*bae0*/  ULDC UR8, c[0x0][0x600] ;  /* 0x0001800000087ab9 */ /* 0x000fe20000000800 */
[----:B------:R-:W-:Y:S02]  /*baf0*/  IMAD R14, R5, UR9, R14 ;  /* 0x00000009050e7c24 */ /* 0x000fe4000f8e020e */
[----:B------:R-:W-:-:S05]  /*bb00*/  IMAD R5, R20, UR8, R15 ;  /* 0x0000000814057c24 */ /* 0x000fca000f8e020f */
[----:B------:R-:W-:Y:S02]  /*bb10*/  SEL R6, R5, R14, !P0 ;  /* 0x0000000e05067207 */ /* 0x000fe40004000000 */
[----:B------:R-:W-:-:S07]  /*bb20*/  SEL R12, R14, R5, !P0 ;  /* 0x000000050e0c7207 */ /* 0x000fce0004000000 */
.L_x_302:
[----:B------:R-:W-:Y:S05]  /*bb30*/  BSYNC B1 ;  /* 0x0000000000017941 */ /* 0x000fea0003800000 */
.L_x_301:
[----:B------:R-:W-:-:S13]  /*bb40*/  LOP3.LUT P0, RZ, R4, 0xff, RZ, 0xc0, !PT ;  /* 0x000000ff04ff7812 */ /* 0x000fda000780c0ff */
[----:B------:R-:W-:Y:S05]  /*bb50*/  @P0 BRA `(.L_x_305) ;  /* 0xfffffff400040947 */ /* 0x000fea000383ffff */
[----:B------:R-:W-:Y:S05]  /*bb60*/  BSYNC B0 ;  /* 0x0000000000007941 */ /* 0x000fea0003800000 */
.L_x_294:
[----:B------:R-:W-:-:S03]  /*bb70*/  UMOV UR8, 0xffffffff ;  /* 0xffffffff00087882 */ /* 0x000fc60000000000 */
[----:B------:R-:W-:Y:S05]  /*bb80*/  BRA.DIV UR8, `(.L_x_306) ;  /* 0x0000000208cc7947 */ /* 0x000fea000b800000 */
[----:B------:R-:W-:-:S13]  /*bb90*/  ELECT P6, URZ, PT ;  /* 0x00000000003f782f */ /* 0x000fda00038c0000 */
.L_x_318:
[----:B------:R-:W-:Y:S04]  /*bba0*/  BSSY B0, `(.L_x_307) ;  /* 0x0000019000007945 */ /* 0x000fe80003800000 */
[----:B------:R-:W-:Y:S05]  /*bbb0*/  @!P6 BRA `(.L_x_308) ;  /* 0x00000000005ce947 */ /* 0x000fea0003800000 */
[----:B------:R-:W-:-:S04]  /*bbc0*/  LOP3.LUT R19, R19, 0x2, RZ, 0xfc, !PT ;  /* 0x0000000213137812 */ /* 0x000fc800078efcff */
[----:B------:R-:W-:-:S13]  /*bbd0*/  ISETP.NE.AND P0, PT, R19, 0x3, PT ;  /* 0x000000031300780c */ /* 0x000fda0003f05270 */
[----:B------:R-:W-:Y:S05]  /*bbe0*/  @!P0 BRA `(.L_x_309) ;  /* 0x0000000000048947 */ /* 0x000fea0003800000 */
[----:B------:R-:W-:Y:S01]  /*bbf0*/  BPT.TRAP 0x1 ;  /* 0x000000040000795c */ /* 0x000fe20000300000 */
.L_x_309:
[----:B------:R-:W0:Y:S01]  /*bc00*/  S2R R3, SR_CgaCtaId ;  /* 0x0000000000037919 */ /* 0x000e220000008800 */
[----:B------:R-:W-:Y:S02]  /*bc10*/  MOV R0, 0x400 ;  /* 0x0000040000007802 */ /* 0x000fe40000000f00 */
[----:B------:R-:W-:Y:S02]  /*bc20*/  SHF.L.U32 R2, R10, 0x1f, RZ ;  /* 0x0000001f0a027819 */ /* 0x000fe400000006ff */
[----:B0-----:R-:W-:-:S05]  /*bc30*/  LEA R0, R3, R0, 0x18 ;  /* 0x0000000003007211 */ /* 0x001fca00078ec0ff */
[----:B------:R-:W-:-:S04]  /*bc40*/  VIADD R0, R0, 0x10 ;  /* 0x0000001000007836 */ /* 0x000fc80000000000 */
[C---:B------:R-:W-:Y:S02]  /*bc50*/  IMAD R5, R9.reuse, 0x8, R0 ;  /* 0x0000000809057824 */ /* 0x040fe400078e0200 */
[----:B------:R-:W-:Y:S02]  /*bc60*/  VIADD R9, R9, 0x1 ;  /* 0x0000000109097836 */ /* 0x000fe40000000000 */
[----:B------:R-:W0:Y:S03]  /*bc70*/  SYNCS.PHASECHK.TRANS64.TRYWAIT P0, [R5+URZ], R2 ;  /* 0x00000002050075a7 */ /* 0x000e26000800017f */
[----:B------:R-:W-:-:S04]  /*bc80*/  ISETP.NE.AND P1, PT, R9, 0x2, PT ;  /* 0x000000020900780c */ /* 0x000fc80003f25270 */
[----:B------:R-:W-:Y:S02]  /*bc90*/  SEL R3, RZ, 0x1, P1 ;  /* 0x00000001ff037807 */ /* 0x000fe40000800000 */
[----:B------:R-:W-:Y:S02]  /*bca0*/  SEL R9, R9, RZ, P1 ;  /* 0x000000ff09097207 */ /* 0x000fe40000800000 */
[----:B------:R-:W-:Y:S01]  /*bcb0*/  LOP3.LUT R3, R10, R3, RZ, 0x3c, !PT ;  /* 0x000000030a037212 */ /* 0x000fe200078e3cff */
[----:B0-----:R-:W-:Y:S06]  /*bcc0*/  @!P0 BRA `(.L_x_310) ;  /* 0x00000000009c8947 */ /* 0x001fec0003800000 */
.L_x_319:
[----:B------:R-:W-:Y:S01]  /*bcd0*/  IMAD R9, R9, 0x8, R0 ;  /* 0x0000000809097824 */ /* 0x000fe200078e0200 */
[----:B------:R-:W-:-:S07]  /*bce0*/  SHF.L.U32 R0, R3, 0x1f, RZ ;  /* 0x0000001f03007819 */ /* 0x000fce00000006ff */
.L_x_311:
[----:B-1----:R1:W2:Y:S02]  /*bcf0*/  SYNCS.PHASECHK.TRANS64.TRYWAIT P0, [R9+URZ], R0 ;  /* 0x00000000090075a7 */ /* 0x0022a4000800017f */
[----:B--2---:R-:W-:Y:S05]  /*bd00*/  @!P0 NANOSLEEP.SYNCS 0x989680 ;  /* 0x009896800000895d */ /* 0x004fea0003900000 */
[----:B------:R-:W2:Y:S02]  /*bd10*/  @!P0 SYNCS.PHASECHK.TRANS64 P0, [R9+URZ], R0 ;  /* 0x00000000090085a7 */ /* 0x000ea4000800007f */
[----:B--2---:R-:W-:Y:S05]  /*bd20*/  @!P0 BRA `(.L_x_311) ;  /* 0xfffffffc00f08947 */ /* 0x004fea000383ffff */
.L_x_308:
[----:B------:R-:W-:Y:S05]  /*bd30*/  BSYNC B0 ;  /* 0x0000000000007941 */ /* 0x000fea0003800000 */
.L_x_307:
[----:B------:R-:W-:Y:S05]  /*bd40*/  EXIT ;  /* 0x000000000000794d */ /* 0x000fea0003800000 */
.L_x_21:
[----:B---3--:R3:W4:Y:S02]  /*bd50*/  SYNCS.PHASECHK.TRANS64.TRYWAIT P1, [R3+URZ], R0 ;  /* 0x00000000030075a7 */ /* 0x008724000802017f */
[----:B----4-:R-:W-:Y:S05]  /*bd60*/  @!P1 NANOSLEEP.SYNCS 0x989680 ;  /* 0x009896800000995d */ /* 0x010fea0003900000 */
[----:B------:R-:W4:Y:S02]  /*bd70*/  @!P1 SYNCS.PHASECHK.TRANS64 P1, [R3+URZ], R0 ;  /* 0x00000000030095a7 */ /* 0x000f24000802007f */
[----:B----4-:R-:W-:Y:S05]  /*bd80*/  @!P1 BRA `(.L_x_21) ;  /* 0xfffffffc00f09947 */ /* 0x010fea000383ffff */
[----:B------:R-:W-:Y:S05]  /*bd90*/  BRA `(.L_x_20) ;  /* 0xffffff5400d87947 */ /* 0x000fea000383ffff */
.L_x_26:
[----:B-1----:R1:W2:Y:S02]  /*bda0*/  SYNCS.PHASECHK.TRANS64.TRYWAIT P1, [R5+URZ], R4 ;  /* 0x00000004050075a7 */ /* 0x0022a4000802017f */
[----:B--2---:R-:W-:Y:S05]  /*bdb0*/  @!P1 NANOSLEEP.SYNCS 0x989680 ;  /* 0x009896800000995d */ /* 0x004fea0003900000 */
[----:B------:R-:W2:Y:S02]  /*bdc0*/  @!P1 SYNCS.PHASECHK.TRANS64 P1, [R5+URZ], R4 ;  /* 0x00000004050095a7 */ /* 0x000ea4000802007f */
[----:B--2---:R-:W-:Y:S05]  /*bdd0*/  @!P1 BRA `(.L_x_26) ;  /* 0xfffffffc00f09947 */ /* 0x004fea000383ffff */
[----:B------:R-:W-:Y:S05]  /*bde0*/  BRA `(.L_x_25) ;  /* 0xffffff5c00547947 */ /* 0x000fea000383ffff */
.L_x_295:
[----:B------:R-:W-:Y:S01]  /*bdf0*/  BSSY B1, `(.L_x_312) ;  /* 0x0000006000017945 */ /* 0x000fe20003800000 */
[----:B------:R-:W-:-:S07]  /*be00*/  IMAD.MOV.U32 R15, RZ, RZ, -0x1 ;  /* 0xffffffffff0f7424 */ /* 0x000fce00078e00ff */
[----:B------:R-:W-:Y:S05]  /*be10*/  WARPSYNC.COLLECTIVE R15, `(.L_x_313) ;  /* 0x000000000f0c7348 */ /* 0x000fea0003c00000 */
[----:B------:R-:W-:Y:S02]  /*be20*/  ELECT P6, UR62, PT ;  /* 0x00000000003e782f */ /* 0x000fe400038c0000 */
[----:B------:R-:W-:Y:S01]  /*be30*/  MOV R14, UR62 ;  /* 0x0000003e000e7c02 */ /* 0x000fe20008000f00 */
[----:B------:R-:W-:Y:S10]  /*be40*/  ENDCOLLECTIVE ;  /* 0x000000000000791b */ /* 0x000ff40003800000 */
.L_x_313:
[----:B------:R-:W-:Y:S05]  /*be50*/  BSYNC B1 ;  /* 0x0000000000017941 */ /* 0x000fea0003800000 */
.L_x_312:
[----:B------:R-:W-:Y:S05]  /*be60*/  BRA `(.L_x_314) ;  /* 0xfffffff0004c7947 */ /* 0x000fea000383ffff */
.L_x_298:
[----:B-1----:R1:W2:Y:S02]  /*be70*/  SYNCS.PHASECHK.TRANS64.TRYWAIT P0, [R20+URZ+0x10], R7 ;  /* 0x00001007140075a7 */ /* 0x0022a4000800017f */
[----:B--2---:R-:W-:Y:S05]  /*be80*/  @!P0 NANOSLEEP.SYNCS 0x989680 ;  /* 0x009896800000895d */ /* 0x004fea0003900000 */
[----:B------:R-:W2:Y:S02]  /*be90*/  @!P0 SYNCS.PHASECHK.TRANS64 P0, [R20+URZ+0x10], R7 ;  /* 0x00001007140085a7 */ /* 0x000ea4000800007f */
[----:B--2---:R-:W-:Y:S05]  /*bea0*/  @!P0 BRA `(.L_x_298) ;  /* 0xfffffffc00f08947 */ /* 0x004fea000383ffff */
[----:B------:R-:W-:Y:S05]  /*beb0*/  BRA `(.L_x_315) ;  /* 0xfffffff000887947 */ /* 0x000fea000383ffff */
.L_x_306:
[----:B------:R-:W-:Y:S01]  /*bec0*/  BSSY B0, `(.L_x_316) ;  /* 0x0000006000007945 */ /* 0x000fe20003800000 */
[----:B------:R-:W-:-:S07]  /*bed0*/  IMAD.MOV.U32 R15, RZ, RZ, -0x1 ;  /* 0xffffffffff0f7424 */ /* 0x000fce00078e00ff */
[----:B------:R-:W-:Y:S05]  /*bee0*/  WARPSYNC.COLLECTIVE R15, `(.L_x_317) ;  /* 0x000000000f0c7348 */ /* 0x000fea0003c00000 */
[----:B------:R-:W-:Y:S02]  /*bef0*/  ELECT P6, UR62, PT ;  /* 0x00000000003e782f */ /* 0x000fe400038c0000 */
[----:B------:R-:W-:Y:S01]  /*bf00*/  MOV R14, UR62 ;  /* 0x0000003e000e7c02 */ /* 0x000fe20008000f00 */
[----:B------:R-:W-:Y:S10]  /*bf10*/  ENDCOLLECTIVE ;  /* 0x000000000000791b */ /* 0x000ff40003800000 */
.L_x_317:
[----:B------:R-:W-:Y:S05]  /*bf20*/  BSYNC B0 ;  /* 0x0000000000007941 */ /* 0x000fea0003800000 */
.L_x_316:
[----:B------:R-:W-:Y:S05]  /*bf30*/  BRA `(.L_x_318) ;  /* 0xfffffffc00187947 */ /* 0x000fea000383ffff */
.L_x_310:
[----:B0-----:R0:W1:Y:S02]  /*bf40*/  SYNCS.PHASECHK.TRANS64.TRYWAIT P0, [R5+URZ], R2 ;  /* 0x00000002050075a7 */ /* 0x001064000800017f */
[----:B-1----:R-:W-:Y:S05]  /*bf50*/  @!P0 NANOSLEEP.SYNCS 0x989680 ;  /* 0x009896800000895d */ /* 0x002fea0003900000 */
[----:B------:R-:W1:Y:S02]  /*bf60*/  @!P0 SYNCS.PHASECHK.TRANS64 P0, [R5+URZ], R2 ;  /* 0x00000002050085a7 */ /* 0x000e64000800007f */
[----:B-1----:R-:W-:Y:S05]  /*bf70*/  @!P0 BRA `(.L_x_310) ;  /* 0xfffffffc00f08947 */ /* 0x002fea000383ffff */
[----:B------:R-:W-:Y:S05]  /*bf80*/  BRA `(.L_x_319) ;  /* 0xfffffffc00507947 */ /* 0x000fea000383ffff */
.L_x_320:
[----:B------:R-:W-:-:S00]  /*bf90*/  BRA `(.L_x_320) ;  /* 0xfffffffc00fc7947 */ /* 0x000fc0000383ffff */
[----:B------:R-:W-:-:S00]  /*bfa0*/  NOP ;  /* 0x0000000000007918 */ /* 0x000fc00000000000 */
        /* <DEDUP_REMOVED lines=13> */
.L_x_321:


//--------------------- .nv.global.init           --------------------------
	.section	.nv.global.init,"aw",@progbits
.nv.global.init:
	.type		$str$22,@object
	.size		$str$22,($str$23 - $str$22)
$str$22:
        /*0000*/ 	.byte	0x6b, 0x5f, 0x74, 0x69, 0x6c, 0x65, 0x5f, 0x63, 0x6f, 0x75, 0x6e, 0x74, 0x20, 0x3e, 0x3d, 0x20
        /*0010*/ 	.byte	0x31, 0x00
	.type		$str$23,@object
	.size		$str$23,(__unnamed_1 - $str$23)
$str$23:
        /*0012*/ 	.byte	0x2f, 0x74, 0x6d, 0x70, 0x2f, 0x63, 0x75, 0x74, 0x6c, 0x61, 0x73, 0x73, 0x5f, 0x73, 0x77, 0x65
        /*0022*/ 	.byte	0x65, 0x70, 0x5f, 0x73, 0x72, 0x63, 0x2f, 0x69, 0x6e, 0x63, 0x6c, 0x75, 0x64, 0x65, 0x2f, 0x63
        /*0032*/ 	.byte	0x75, 0x74, 0x6c, 0x61, 0x73, 0x73, 0x2f, 0x67, 0x65, 0x6d, 0x6d, 0x2f, 0x63, 0x6f, 0x6c, 0x6c
        /*0042*/ 	.byte	0x65, 0x63, 0x74, 0x69, 0x76, 0x65, 0x2f, 0x73, 0x6d, 0x39, 0x30, 0x5f, 0x6d, 0x6d, 0x61, 0x5f
        /*0052*/ 	.byte	0x74, 0x6d, 0x61, 0x5f, 0x67, 0x6d, 0x6d, 0x61, 0x5f, 0x73, 0x73, 0x5f, 0x77, 0x61, 0x72, 0x70
        /*0062*/ 	.byte	0x73, 0x70, 0x65, 0x63, 0x69, 0x61, 0x6c, 0x69, 0x7a, 0x65, 0x64, 0x2e, 0x68, 0x70, 0x70, 0x00
	.type		__unnamed_1,@object
	.size		__unnamed_1,(.L_0 - __unnamed_1)
__unnamed_1:
        /*0072*/ 	.byte	0x76, 0x6f, 0x69, 0x64, 0x20, 0x63, 0x75, 0x74, 0x6c, 0x61, 0x73, 0x73, 0x3a, 0x3a, 0x67, 0x65
        /* <DEDUP_REMOVED lines=181> */
        /*0bd2*/ 	.byte	0x3a, 0x69, 0x64, 0x65, 0x6e, 0x74, 0x69, 0x74, 0x79, 0x5d, 0x00
.L_0:


//--------------------- .nv.shared._ZN7cutlass13device_kernelINS_4gemm6kernel13GemmUniversalIN4cute5tupleIJiiiiEEENS1_10collective13CollectiveMmaINS1_34MainloopSm90TmaGmmaWarpSpecializedILi2ENS5_IJNS4_1CILi4EEENSA_ILi2EEENSA_ILi1EEEEEENS1_35KernelTmaWarpSpecializedCooperativeEEENS5_IJNSA_ILi128EEENSA_ILi256EEESH_EEENS_10bfloat16_tENS5_IJlSD_lEEESK_SL_NS4_8TiledMMAINS4_8MMA_AtomIJNS4_4SM904GMMA28MMA_64x256x16_F32BF16BF16_SSILNSP_5MajorE0ELSR_0ELNSP_7ScaleInE1ELSS_1EEEEEENS4_6LayoutINS5_IJSC_SD_SD_EEENS5_IJSD_NSA_ILi0EEESX_EEEEENS5_IJNS4_10UnderscoreES10_S10_EEEEENS4_23SM90_TMA_LOAD_MULTICASTENS4_14ComposedLayoutINS4_7SwizzleILi3ELi4ELi3EEENS4_18smem_ptr_flag_bitsILi16EEENSV_INS5_IJNSA_ILi8EEENSA_ILi64EEEEEENS5_IJS1A_SD_EEEEEEEvNS4_8identityES13_S1E_vS1F_EENS_8epilogue10collective6detail29Sm90TmaWarpSpecializedAdapterINS1I_15DefaultEpilogueISK_SL_SL_NS1H_6thread17LinearCombinationISK_Li1EffLNS1M_9ScaleType4KindE0ELNS_15FloatRoundStyleE2ESK_EENS1_15EpilogueDefaultEEEEEvvEEEEvNT_6ParamsE --------------------------
	.section	.nv.shared._ZN7cutlass13device_kernelINS_4gemm6kernel13GemmUniversalIN4cute5tupleIJiiiiEEENS1_10collective13CollectiveMmaINS1_34MainloopSm90TmaGmmaWarpSpecializedILi2ENS5_IJNS4_1CILi4EEENSA_ILi2EEENSA_ILi1EEEEEENS1_35KernelTmaWarpSpecializedCooperativeEEENS5_IJNSA_ILi128EEENSA_ILi256EEESH_EEENS_10bfloat16_tENS5_IJlSD_lEEESK_SL_NS4_8TiledMMAINS4_8MMA_AtomIJNS4_4SM904GMMA28MMA_64x256x16_F32BF16BF16_SSILNSP_5MajorE0ELSR_0ELNSP_7ScaleInE1ELSS_1EEEEEENS4_6LayoutINS5_IJSC_SD_SD_EEENS5_IJSD_NSA_ILi0EEESX_EEEEENS5_IJNS4_10UnderscoreES10_S10_EEEEENS4_23SM90_TMA_LOAD_MULTICASTENS4_14ComposedLayoutINS4_7SwizzleILi3ELi4ELi3EEENS4_18smem_ptr_flag_bitsILi16EEENSV_INS5_IJNSA_ILi8EEENSA_ILi64EEEEEENS5_IJS1A_SD_EEEEEEEvNS4_8identityES13_S1E_vS1F_EENS_8epilogue10collective6detail29Sm90TmaWarpSpecializedAdapterINS1I_15DefaultEpilogueISK_SL_SL_NS1H_6thread17LinearCombinationISK_Li1EffLNS1M_9ScaleType4KindE0ELNS_15FloatRoundStyleE2ESK_EENS1_15EpilogueDefaultEEEEEvvEEEEvNT_6ParamsE,"aw",@nobits
	.sectionflags	@""
	.align	16
	.zero		1024


//--------------------- .nv.shared.reserved.0     --------------------------
	.section	.nv.shared.reserved.0,"aw",@nobits
	.weak		__nv_reservedSMEM_offset_0_alias
	.size		__nv_reservedSMEM_offset_0_alias, 0, 0
	.other		__nv_reservedSMEM_offset_0_alias,@"STO_CUDA_RESERVED_SHARED STV_DEFAULT"
__nv_reservedSMEM_offset_0_alias:
	.zero		0


//--------------------- .nv.global                --------------------------
	.section	.nv.global,"aw",@nobits
.nv.global:
	.type		_ZN40_INTERNAL_2d376b4a_4_k_cu_02fe9c4f_156764cute1_E,@object
	.size		_ZN40_INTERNAL_2d376b4a_4_k_cu_02fe9c4f_156764cute1_E,(_ZN40_INTERNAL_2d376b4a_4_k_cu_02fe9c4f_156764cuda3std3__45__cpo6cbeginE - _ZN40_INTERNAL_2d376b4a_4_k_cu_02fe9c4f_156764cute1_E)
_ZN40_INTERNAL_2d376b4a_4_k_cu_02fe9c4f_156764cute1_E:
	.zero		1
	.type		_ZN40_INTERNAL_2d376b4a_4_k_cu_02fe9c4f_156764cuda3std3__45__cpo6cbeginE,@object
	.size		_ZN40_INTERNAL_2d376b4a_4_k_cu_02fe9c4f_156764cuda3std3__45__cpo6cbeginE,(_ZN40_INTERNAL_2d376b4a_4_k_cu_02fe9c4f_156764cuda3std3__48in_placeE - _ZN40_INTERNAL_2d376b4a_4_k_cu_02fe9c4f_156764cuda3std3__45__cpo6cbeginE)
_ZN40_INTERNAL_2d376b4a_4_k_cu_02fe9c4f_156764cuda3std3__45__cpo6cbeginE:
	.zero		1
	.type		_ZN40_INTERNAL_2d376b4a_4_k_cu_02fe9c4f_156764cuda3std3__48in_placeE,@object
	.size		_ZN40_INTERNAL_2d376b4a_4_k_cu_02fe9c4f_156764cuda3std3__48in_placeE,(_ZN40_INTERNAL_2d376b4a_4_k_cu_02fe9c4f_156764cuda3std6ranges3__45__cpo9iter_moveE - _ZN40_INTERNAL_2d376b4a_4_k_cu_02fe9c4f_156764cuda3std3__48in_placeE)
_ZN40_INTERNAL_2d376b4a_4_k_cu_02fe9c4f_156764cuda3std3__48in_placeE:
	.zero		1
	.type		_ZN40_INTERNAL_2d376b4a_4_k_cu_02fe9c4f_156764cuda3std6ranges3__45__cpo9iter_moveE,@object
	.size		_ZN40_INTERNAL_2d376b4a_4_k_cu_02fe9c4f_156764cuda3std6ranges3__45__cpo9iter_moveE,(_ZN40_INTERNAL_2d376b4a_4_k_cu_02fe9c4f_156764cuda3std3__45__cpo5beginE - _ZN40_INTERNAL_2d376b4a_4_k_cu_02fe9c4f_156764cuda3std6ranges3__45__cpo9iter_moveE)
_ZN40_INTERNAL_2d376b4a_4_k_cu_02fe9c4f_156764cuda3std6ranges3__45__cpo9iter_moveE:
	.zero		1
	.type		_ZN40_INTERNAL_2d376b4a_4_k_cu_02fe9c4f_156764cuda3std3__45__cpo5beginE,@object
	.size		_ZN40_INTERNAL_2d376b4a_4_k_cu_02fe9c4f_156764cuda3std3__45__cpo5beginE,(_ZN40_INTERNAL_2d376b4a_4_k_cu_02fe9c4f_156764cuda3std3__442_GLOBAL__N__2d376b4a_4_k_cu_02fe9c4f_156766ignoreE - _ZN40_INTERNAL_2d376b4a_4_k_cu_02fe9c4f_156764cuda3std3__45__cpo5beginE)
_ZN40_INTERNAL_2d376b4a_4_k_cu_02fe9c4f_156764cuda3std3__45__cpo5beginE:
	.zero		1
	.type		_ZN40_INTERNAL_2d376b4a_4_k_cu_02fe9c4f_156764cuda3std3__442_GLOBAL__N__2d376b4a_4_k_cu_02fe9c4f_156766ignoreE,@object
	.size		_ZN40_INTERNAL_2d376b4a_4_k_cu_02fe9c4f_156764cuda3std3__442_GLOBAL__N__2d376b4a_4_k_cu_02fe9c4f_156766ignoreE,(_ZN40_INTERNAL_2d376b4a_4_k_cu_02fe9c4f_156764cute7productE - _ZN40_INTERNAL_2d376b4a_4_k_cu_02fe9c4f_156764cuda3std3__442_GLOBAL__N__2d376b4a_4_k_cu_02fe9c4f_156766ignoreE)
_ZN40_INTERNAL_2d376b4a_4_k_cu_02fe9c4f_156764cuda3std3__442_GLOBAL__N__2d376b4a_4_k_cu_02fe9c4f_156766ignoreE:
	.zero		1
	.type		_ZN40_INTERNAL_2d376b4a_4_k_cu_02fe9c4f_156764cute7productE,@object
	.size		_ZN40_INTERNAL_2d376b4a_4_k_cu_02fe9c4f_156764cute7productE,(_ZN40_INTERNAL_2d376b4a_4_k_cu_02fe9c4f_156764cuda3std3__45__cpo3endE - _ZN40_INTERNAL_2d376b4a_4_k_cu_02fe9c4f_156764cute7productE)
_ZN40_INTERNAL_2d376b4a_4_k_cu_02fe9c4f_156764cute7productE:
	.zero		1
	.type		_ZN40_INTERNAL_2d376b4a_4_k_cu_02fe9c4f_156764cuda3std3__45__cpo3endE,@object
	.size		_ZN40_INTERNAL_2d376b4a_4_k_cu_02fe9c4f_156764cuda3std3__45__cpo3endE,(_ZN40_INTERNAL_2d376b4a_4_k_cu_02fe9c4f_156764cuda3std3__419piecewise_constructE - _ZN40_INTERNAL_2d376b4a_4_k_cu_02fe9c4f_156764cuda3std3__45__cpo3endE)
_ZN40_INTERNAL_2d376b4a_4_k_cu_02fe9c4f_156764cuda3std3__45__cpo3endE:
	.zero		1
	.type		_ZN40_INTERNAL_2d376b4a_4_k_cu_02fe9c4f_156764cuda3std3__419piecewise_constructE,@object
	.size		_ZN40_INTERNAL_2d376b4a_4_k_cu_02fe9c4f_156764cuda3std3__419piecewise_constructE,(_ZN40_INTERNAL_2d376b4a_4_k_cu_02fe9c4f_156764cuda3std3__45__cpo4cendE - _ZN40_INTERNAL_2d376b4a_4_k_cu_02fe9c4f_156764cuda3std3__419piecewise_constructE)
_ZN40_INTERNAL_2d376b4a_4_k_cu_02fe9c4f_156764cuda3std3__419piecewise_constructE:
	.zero		1
	.type		_ZN40_INTERNAL_2d376b4a_4_k_cu_02fe9c4f_156764cuda3std3__45__cpo4cendE,@object
	.size		_ZN40_INTERNAL_2d376b4a_4_k_cu_02fe9c4f_156764cuda3std3__45__cpo4cendE,(_ZN40_INTERNAL_2d376b4a_4_k_cu_02fe9c4f_156764cuda3std6ranges3__45__cpo4swapE - _ZN40_INTERNAL_2d376b4a_4_k_cu_02fe9c4f_156764cuda3std3__45__cpo4cendE)
_ZN40_INTERNAL_2d376b4a_4_k_cu_02fe9c4f_156764cuda3std3__45__cpo4cendE:
	.zero		1
	.type		_ZN40_INTERNAL_2d376b4a_4_k_cu_02fe9c4f_156764cuda3std6ranges3__45__cpo4swapE,@object
	.size		_ZN40_INTERNAL_2d376b4a_4_k_cu_02fe9c4f_156764cuda3std6ranges3__45__cpo4swapE,(.L_8 - _ZN40_INTERNAL_2d376b4a_4_k_cu_02fe9c4f_156764cuda3std6ranges3__45__cpo4swapE)
_ZN40_INTERNAL_2d376b4a_4_k_cu_02fe9c4f_156764cuda3std6ranges3__45__cpo4swapE:
	.zero		1
.L_8:


//--------------------- .nv.constant0._ZN7cutlass13device_kernelINS_4gemm6kernel13GemmUniversalIN4cute5tupleIJiiiiEEENS1_10collective13CollectiveMmaINS1_34MainloopSm90TmaGmmaWarpSpecializedILi2ENS5_IJNS4_1CILi4EEENSA_ILi2EEENSA_ILi1EEEEEENS1_35KernelTmaWarpSpecializedCooperativeEEENS5_IJNSA_ILi128EEENSA_ILi256EEESH_EEENS_10bfloat16_tENS5_IJlSD_lEEESK_SL_NS4_8TiledMMAINS4_8MMA_AtomIJNS4_4SM904GMMA28MMA_64x256x16_F32BF16BF16_SSILNSP_5MajorE0ELSR_0ELNSP_7ScaleInE1ELSS_1EEEEEENS4_6LayoutINS5_IJSC_SD_SD_EEENS5_IJSD_NSA_ILi0EEESX_EEEEENS5_IJNS4_10UnderscoreES10_S10_EEEEENS4_23SM90_TMA_LOAD_MULTICASTENS4_14ComposedLayoutINS4_7SwizzleILi3ELi4ELi3EEENS4_18smem_ptr_flag_bitsILi16EEENSV_INS5_IJNSA_ILi8EEENSA_ILi64EEEEEENS5_IJS1A_SD_EEEEEEEvNS4_8identityES13_S1E_vS1F_EENS_8epilogue10collective6detail29Sm90TmaWarpSpecializedAdapterINS1I_15DefaultEpilogueISK_SL_SL_NS1H_6thread17LinearCombinationISK_Li1EffLNS1M_9ScaleType4KindE0ELNS_15FloatRoundStyleE2ESK_EENS1_15EpilogueDefaultEEEEEvvEEEEvNT_6ParamsE --------------------------
	.section	.nv.constant0._ZN7cutlass13device_kernelINS_4gemm6kernel13GemmUniversalIN4cute5tupleIJiiiiEEENS1_10collective13CollectiveMmaINS1_34MainloopSm90TmaGmmaWarpSpecializedILi2ENS5_IJNS4_1CILi4EEENSA_ILi2EEENSA_ILi1EEEEEENS1_35KernelTmaWarpSpecializedCooperativeEEENS5_IJNSA_ILi128EEENSA_ILi256EEESH_EEENS_10bfloat16_tENS5_IJlSD_lEEESK_SL_NS4_8TiledMMAINS4_8MMA_AtomIJNS4_4SM904GMMA28MMA_64x256x16_F32BF16BF16_SSILNSP_5MajorE0ELSR_0ELNSP_7ScaleInE1ELSS_1EEEEEENS4_6LayoutINS5_IJSC_SD_SD_EEENS5_IJSD_NSA_ILi0EEESX_EEEEENS5_IJNS4_10UnderscoreES10_S10_EEEEENS4_23SM90_TMA_LOAD_MULTICASTENS4_14ComposedLayoutINS4_7SwizzleILi3ELi4ELi3EEENS4_18smem_ptr_flag_bitsILi16EEENSV_INS5_IJNSA_ILi8EEENSA_ILi64EEEEEENS5_IJS1A_SD_EEEEEEEvNS4_8identityES13_S1E_vS1F_EENS_8epilogue10collective6detail29Sm90TmaWarpSpecializedAdapterINS1I_15DefaultEpilogueISK_SL_SL_NS1H_6thread17LinearCombinationISK_Li1EffLNS1M_9ScaleType4KindE0ELNS_15FloatRoundStyleE2ESK_EENS1_15EpilogueDefaultEEEEEvvEEEEvNT_6ParamsE,"a",@progbits
	.sectionflags	@""
	.align	4
.nv.constant0._ZN7cutlass13device_kernelINS_4gemm6kernel13GemmUniversalIN4cute5tupleIJiiiiEEENS1_10collective13CollectiveMmaINS1_34MainloopSm90TmaGmmaWarpSpecializedILi2ENS5_IJNS4_1CILi4EEENSA_ILi2EEENSA_ILi1EEEEEENS1_35KernelTmaWarpSpecializedCooperativeEEENS5_IJNSA_ILi128EEENSA_ILi256EEESH_EEENS_10bfloat16_tENS5_IJlSD_lEEESK_SL_NS4_8TiledMMAINS4_8MMA_AtomIJNS4_4SM904GMMA28MMA_64x256x16_F32BF16BF16_SSILNSP_5MajorE0ELSR_0ELNSP_7ScaleInE1ELSS_1EEEEEENS4_6LayoutINS5_IJSC_SD_SD_EEENS5_IJSD_NSA_ILi0EEESX_EEEEENS5_IJNS4_10UnderscoreES10_S10_EEEEENS4_23SM90_TMA_LOAD_MULTICASTENS4_14ComposedLayoutINS4_7SwizzleILi3ELi4ELi3EEENS4_18smem_ptr_flag_bitsILi16EEENSV_INS5_IJNSA_ILi8EEENSA_ILi64EEEEEENS5_IJS1A_SD_EEEEEEEvNS4_8identityES13_S1E_vS1F_EENS_8epilogue10collective6detail29Sm90TmaWarpSpecializedAdapterINS1I_15DefaultEpilogueISK_SL_SL_NS1H_6thread17LinearCombinationISK_Li1EffLNS1M_9ScaleType4KindE0ELNS_15FloatRoundStyleE2ESK_EENS1_15EpilogueDefaultEEEEEvvEEEEvNT_6ParamsE:
	.zero		1664


//--------------------- SYMBOLS --------------------------

	.type		.nv.reservedSmem.offset0,@object
	.size		.nv.reservedSmem.offset0,0x4
	.type		__assertfail,@function
